//
// Generated by NVIDIA NVVM Compiler
//
// Compiler Build ID: CL-36424714
// Cuda compilation tools, release 13.0, V13.0.88
// Based on NVVM 20.0.0
//

.version 9.0
.target sm_100
.address_size 64

	// .globl	_Z16jacobiStepKernelPdS_S_ii

.visible .entry _Z16jacobiStepKernelPdS_S_ii(
	.param .u64 .ptr .align 1 _Z16jacobiStepKernelPdS_S_ii_param_0,
	.param .u64 .ptr .align 1 _Z16jacobiStepKernelPdS_S_ii_param_1,
	.param .u64 .ptr .align 1 _Z16jacobiStepKernelPdS_S_ii_param_2,
	.param .u32 _Z16jacobiStepKernelPdS_S_ii_param_3,
	.param .u32 _Z16jacobiStepKernelPdS_S_ii_param_4
)
{
	.reg .pred 	%p<12>;
	.reg .b32 	%r<47>;
	.reg .b64 	%rd<53>;
	.reg .b64 	%fd<71>;

	ld.param.u64 	%rd14, [_Z16jacobiStepKernelPdS_S_ii_param_0];
	ld.param.u64 	%rd15, [_Z16jacobiStepKernelPdS_S_ii_param_1];
	ld.param.u32 	%r21, [_Z16jacobiStepKernelPdS_S_ii_param_3];
	ld.param.u32 	%r22, [_Z16jacobiStepKernelPdS_S_ii_param_4];
	cvta.to.global.u64 	%rd1, %rd14;
	cvta.to.global.u64 	%rd2, %rd15;
	mov.u32 	%r23, %tid.x;
	mov.u32 	%r24, %ctaid.x;
	mov.u32 	%r25, %ntid.x;
	mad.lo.s32 	%r26, %r24, %r25, %r23;
	mov.u32 	%r27, %nctaid.x;
	mul.lo.s32 	%r1, %r25, %r27;
	mov.u32 	%r28, %tid.y;
	mov.u32 	%r29, %ctaid.y;
	mov.u32 	%r30, %ntid.y;
	mad.lo.s32 	%r31, %r29, %r30, %r28;
	mov.u32 	%r32, %nctaid.y;
	mul.lo.s32 	%r2, %r30, %r32;
	setp.gt.s32 	%p1, %r26, 0;
	selp.b32 	%r33, 0, %r1, %p1;
	add.s32 	%r3, %r33, %r26;
	setp.eq.s32 	%p2, %r31, 0;
	selp.b32 	%r44, %r2, %r31, %p2;
	add.s32 	%r5, %r22, -1;
	setp.ge.s32 	%p3, %r44, %r5;
	@%p3 bra 	$L__BB0_10;
	add.s32 	%r6, %r21, -1;
	add.s32 	%r7, %r3, %r1;
	max.s32 	%r34, %r7, %r6;
	setp.lt.s32 	%p4, %r7, %r6;
	selp.u32 	%r8, 1, 0, %p4;
	add.s32 	%r35, %r7, %r8;
	sub.s32 	%r9, %r34, %r35;
	add.s32 	%r10, %r7, %r1;
	div.u32 	%r38, %r9, %r1;
	add.s32 	%r14, %r38, %r8;
	mul.wide.s32 	%rd30, %r21, 8;
	mul.wide.s32 	%rd35, %r1, 8;
$L__BB0_2:
	setp.ge.s32 	%p5, %r3, %r6;
	@%p5 bra 	$L__BB0_9;
	mul.lo.s32 	%r12, %r44, %r21;
	add.s32 	%r36, %r12, %r21;
	shl.b32 	%r37, %r21, 1;
	sub.s32 	%r13, %r36, %r37;
	and.b32  	%r15, %r14, 3;
	setp.eq.s32 	%p6, %r15, 3;
	mov.u32 	%r45, %r3;
	@%p6 bra 	$L__BB0_7;
	ld.param.u64 	%rd51, [_Z16jacobiStepKernelPdS_S_ii_param_2];
	add.s32 	%r39, %r3, %r12;
	cvta.to.global.u64 	%rd16, %rd51;
	mul.wide.s32 	%rd17, %r39, 8;
	add.s64 	%rd3, %rd16, %rd17;
	ld.global.f64 	%fd1, [%rd3];
	add.s64 	%rd4, %rd2, %rd17;
	ld.global.f64 	%fd2, [%rd4+8];
	ld.global.f64 	%fd3, [%rd4+-8];
	add.f64 	%fd4, %fd2, %fd3;
	mul.wide.s32 	%rd5, %r21, 8;
	add.s64 	%rd18, %rd4, %rd5;
	ld.global.f64 	%fd5, [%rd18];
	add.f64 	%fd6, %fd4, %fd5;
	add.s32 	%r40, %r3, %r13;
	mul.wide.s32 	%rd19, %r40, 8;
	add.s64 	%rd6, %rd2, %rd19;
	ld.global.f64 	%fd7, [%rd6];
	add.f64 	%fd8, %fd6, %fd7;
	sub.f64 	%fd9, %fd1, %fd8;
	mul.f64 	%fd10, %fd9, 0dBFD0000000000000;
	add.s64 	%rd7, %rd1, %rd17;
	st.global.f64 	[%rd7], %fd10;
	setp.eq.s32 	%p7, %r15, 0;
	mov.u32 	%r45, %r7;
	@%p7 bra 	$L__BB0_7;
	mul.wide.s32 	%rd8, %r1, 8;
	add.s64 	%rd9, %rd3, %rd8;
	ld.global.f64 	%fd11, [%rd9];
	add.s64 	%rd10, %rd4, %rd8;
	ld.global.f64 	%fd12, [%rd10+8];
	ld.global.f64 	%fd13, [%rd10+-8];
	add.f64 	%fd14, %fd12, %fd13;
	add.s64 	%rd20, %rd10, %rd5;
	ld.global.f64 	%fd15, [%rd20];
	add.f64 	%fd16, %fd14, %fd15;
	add.s64 	%rd11, %rd6, %rd8;
	ld.global.f64 	%fd17, [%rd11];
	add.f64 	%fd18, %fd16, %fd17;
	sub.f64 	%fd19, %fd11, %fd18;
	mul.f64 	%fd20, %fd19, 0dBFD0000000000000;
	add.s64 	%rd12, %rd7, %rd8;
	st.global.f64 	[%rd12], %fd20;
	setp.eq.s32 	%p8, %r15, 1;
	mov.u32 	%r45, %r10;
	@%p8 bra 	$L__BB0_7;
	add.s32 	%r45, %r10, %r1;
	add.s64 	%rd21, %rd9, %rd8;
	ld.global.f64 	%fd21, [%rd21];
	add.s64 	%rd22, %rd10, %rd8;
	ld.global.f64 	%fd22, [%rd22+8];
	ld.global.f64 	%fd23, [%rd22+-8];
	add.f64 	%fd24, %fd22, %fd23;
	add.s64 	%rd23, %rd22, %rd5;
	ld.global.f64 	%fd25, [%rd23];
	add.f64 	%fd26, %fd24, %fd25;
	add.s64 	%rd24, %rd11, %rd8;
	ld.global.f64 	%fd27, [%rd24];
	add.f64 	%fd28, %fd26, %fd27;
	sub.f64 	%fd29, %fd21, %fd28;
	mul.f64 	%fd30, %fd29, 0dBFD0000000000000;
	add.s64 	%rd25, %rd12, %rd8;
	st.global.f64 	[%rd25], %fd30;
$L__BB0_7:
	setp.lt.u32 	%p9, %r14, 3;
	@%p9 bra 	$L__BB0_9;
$L__BB0_8:
	ld.param.u64 	%rd52, [_Z16jacobiStepKernelPdS_S_ii_param_2];
	add.s32 	%r41, %r45, %r12;
	cvta.to.global.u64 	%rd26, %rd52;
	mul.wide.s32 	%rd27, %r41, 8;
	add.s64 	%rd28, %rd26, %rd27;
	ld.global.f64 	%fd31, [%rd28];
	add.s64 	%rd29, %rd2, %rd27;
	ld.global.f64 	%fd32, [%rd29+8];
	ld.global.f64 	%fd33, [%rd29+-8];
	add.f64 	%fd34, %fd32, %fd33;
	add.s64 	%rd31, %rd29, %rd30;
	ld.global.f64 	%fd35, [%rd31];
	add.f64 	%fd36, %fd34, %fd35;
	add.s32 	%r42, %r45, %r13;
	mul.wide.s32 	%rd32, %r42, 8;
	add.s64 	%rd33, %rd2, %rd32;
	ld.global.f64 	%fd37, [%rd33];
	add.f64 	%fd38, %fd36, %fd37;
	sub.f64 	%fd39, %fd31, %fd38;
	mul.f64 	%fd40, %fd39, 0dBFD0000000000000;
	add.s64 	%rd34, %rd1, %rd27;
	st.global.f64 	[%rd34], %fd40;
	add.s64 	%rd36, %rd28, %rd35;
	ld.global.f64 	%fd41, [%rd36];
	add.s64 	%rd37, %rd29, %rd35;
	ld.global.f64 	%fd42, [%rd37+8];
	ld.global.f64 	%fd43, [%rd37+-8];
	add.f64 	%fd44, %fd42, %fd43;
	add.s64 	%rd38, %rd37, %rd30;
	ld.global.f64 	%fd45, [%rd38];
	add.f64 	%fd46, %fd44, %fd45;
	add.s64 	%rd39, %rd33, %rd35;
	ld.global.f64 	%fd47, [%rd39];
	add.f64 	%fd48, %fd46, %fd47;
	sub.f64 	%fd49, %fd41, %fd48;
	mul.f64 	%fd50, %fd49, 0dBFD0000000000000;
	add.s64 	%rd40, %rd34, %rd35;
	st.global.f64 	[%rd40], %fd50;
	add.s64 	%rd41, %rd36, %rd35;
	ld.global.f64 	%fd51, [%rd41];
	add.s64 	%rd42, %rd37, %rd35;
	ld.global.f64 	%fd52, [%rd42+8];
	ld.global.f64 	%fd53, [%rd42+-8];
	add.f64 	%fd54, %fd52, %fd53;
	add.s64 	%rd43, %rd42, %rd30;
	ld.global.f64 	%fd55, [%rd43];
	add.f64 	%fd56, %fd54, %fd55;
	add.s64 	%rd44, %rd39, %rd35;
	ld.global.f64 	%fd57, [%rd44];
	add.f64 	%fd58, %fd56, %fd57;
	sub.f64 	%fd59, %fd51, %fd58;
	mul.f64 	%fd60, %fd59, 0dBFD0000000000000;
	add.s64 	%rd45, %rd40, %rd35;
	st.global.f64 	[%rd45], %fd60;
	add.s64 	%rd46, %rd41, %rd35;
	ld.global.f64 	%fd61, [%rd46];
	add.s64 	%rd47, %rd42, %rd35;
	ld.global.f64 	%fd62, [%rd47+8];
	ld.global.f64 	%fd63, [%rd47+-8];
	add.f64 	%fd64, %fd62, %fd63;
	add.s64 	%rd48, %rd47, %rd30;
	ld.global.f64 	%fd65, [%rd48];
	add.f64 	%fd66, %fd64, %fd65;
	add.s64 	%rd49, %rd44, %rd35;
	ld.global.f64 	%fd67, [%rd49];
	add.f64 	%fd68, %fd66, %fd67;
	sub.f64 	%fd69, %fd61, %fd68;
	mul.f64 	%fd70, %fd69, 0dBFD0000000000000;
	add.s64 	%rd50, %rd45, %rd35;
	st.global.f64 	[%rd50], %fd70;
	shl.b32 	%r43, %r1, 2;
	add.s32 	%r45, %r43, %r45;
	setp.lt.s32 	%p10, %r45, %r6;
	@%p10 bra 	$L__BB0_8;
$L__BB0_9:
	add.s32 	%r44, %r44, %r2;
	setp.lt.s32 	%p11, %r44, %r5;
	@%p11 bra 	$L__BB0_2;
$L__BB0_10:
	ret;

}
	// .globl	_Z16copyPointsKernelPdS_ii
.visible .entry _Z16copyPointsKernelPdS_ii(
	.param .u64 .ptr .align 1 _Z16copyPointsKernelPdS_ii_param_0,
	.param .u64 .ptr .align 1 _Z16copyPointsKernelPdS_ii_param_1,
	.param .u32 _Z16copyPointsKernelPdS_ii_param_2,
	.param .u32 _Z16copyPointsKernelPdS_ii_param_3
)
{
	.reg .pred 	%p<12>;
	.reg .b32 	%r<42>;
	.reg .b64 	%rd<23>;
	.reg .b64 	%fd<8>;

	ld.param.u64 	%rd8, [_Z16copyPointsKernelPdS_ii_param_0];
	ld.param.u64 	%rd9, [_Z16copyPointsKernelPdS_ii_param_1];
	ld.param.u32 	%r20, [_Z16copyPointsKernelPdS_ii_param_2];
	ld.param.u32 	%r21, [_Z16copyPointsKernelPdS_ii_param_3];
	cvta.to.global.u64 	%rd1, %rd9;
	cvta.to.global.u64 	%rd2, %rd8;
	mov.u32 	%r22, %tid.x;
	mov.u32 	%r23, %ctaid.x;
	mov.u32 	%r24, %ntid.x;
	mad.lo.s32 	%r25, %r23, %r24, %r22;
	mov.u32 	%r26, %nctaid.x;
	mul.lo.s32 	%r1, %r24, %r26;
	mov.u32 	%r27, %tid.y;
	mov.u32 	%r28, %ctaid.y;
	mov.u32 	%r29, %ntid.y;
	mad.lo.s32 	%r30, %r28, %r29, %r27;
	mov.u32 	%r31, %nctaid.y;
	mul.lo.s32 	%r2, %r29, %r31;
	setp.gt.s32 	%p1, %r25, 0;
	selp.b32 	%r32, 0, %r1, %p1;
	add.s32 	%r3, %r32, %r25;
	setp.eq.s32 	%p2, %r30, 0;
	selp.b32 	%r39, %r2, %r30, %p2;
	add.s32 	%r5, %r21, -1;
	setp.ge.s32 	%p3, %r39, %r5;
	@%p3 bra 	$L__BB1_10;
	add.s32 	%r6, %r20, -1;
	add.s32 	%r7, %r3, %r1;
	max.s32 	%r33, %r7, %r6;
	setp.lt.s32 	%p4, %r7, %r6;
	selp.u32 	%r8, 1, 0, %p4;
	add.s32 	%r34, %r7, %r8;
	sub.s32 	%r9, %r33, %r34;
	add.s32 	%r10, %r7, %r1;
	add.s32 	%r11, %r10, %r1;
	div.u32 	%r35, %r9, %r1;
	add.s32 	%r14, %r35, %r8;
	mul.wide.s32 	%rd16, %r1, 8;
$L__BB1_2:
	setp.ge.s32 	%p5, %r3, %r6;
	@%p5 bra 	$L__BB1_9;
	mul.lo.s32 	%r13, %r39, %r20;
	and.b32  	%r15, %r14, 3;
	setp.eq.s32 	%p6, %r15, 3;
	mov.u32 	%r40, %r3;
	@%p6 bra 	$L__BB1_7;
	add.s32 	%r36, %r3, %r13;
	mul.wide.s32 	%rd10, %r36, 8;
	add.s64 	%rd3, %rd2, %rd10;
	ld.global.f64 	%fd1, [%rd3];
	add.s64 	%rd4, %rd1, %rd10;
	st.global.f64 	[%rd4], %fd1;
	setp.eq.s32 	%p7, %r15, 0;
	mov.u32 	%r40, %r7;
	@%p7 bra 	$L__BB1_7;
	add.s64 	%rd6, %rd3, %rd16;
	ld.global.f64 	%fd2, [%rd6];
	add.s64 	%rd7, %rd4, %rd16;
	st.global.f64 	[%rd7], %fd2;
	setp.eq.s32 	%p8, %r15, 1;
	mov.u32 	%r40, %r10;
	@%p8 bra 	$L__BB1_7;
	add.s64 	%rd11, %rd6, %rd16;
	ld.global.f64 	%fd3, [%rd11];
	add.s64 	%rd12, %rd7, %rd16;
	st.global.f64 	[%rd12], %fd3;
	mov.u32 	%r40, %r11;
$L__BB1_7:
	setp.lt.u32 	%p9, %r14, 3;
	@%p9 bra 	$L__BB1_9;
$L__BB1_8:
	add.s32 	%r37, %r40, %r13;
	mul.wide.s32 	%rd13, %r37, 8;
	add.s64 	%rd14, %rd2, %rd13;
	ld.global.f64 	%fd4, [%rd14];
	add.s64 	%rd15, %rd1, %rd13;
	st.global.f64 	[%rd15], %fd4;
	add.s64 	%rd17, %rd14, %rd16;
	ld.global.f64 	%fd5, [%rd17];
	add.s64 	%rd18, %rd15, %rd16;
	st.global.f64 	[%rd18], %fd5;
	add.s64 	%rd19, %rd17, %rd16;
	ld.global.f64 	%fd6, [%rd19];
	add.s64 	%rd20, %rd18, %rd16;
	st.global.f64 	[%rd20], %fd6;
	add.s64 	%rd21, %rd19, %rd16;
	ld.global.f64 	%fd7, [%rd21];
	add.s64 	%rd22, %rd20, %rd16;
	st.global.f64 	[%rd22], %fd7;
	shl.b32 	%r38, %r1, 2;
	add.s32 	%r40, %r38, %r40;
	setp.lt.s32 	%p10, %r40, %r6;
	@%p10 bra 	$L__BB1_8;
$L__BB1_9:
	add.s32 	%r39, %r39, %r2;
	setp.lt.s32 	%p11, %r39, %r5;
	@%p11 bra 	$L__BB1_2;
$L__BB1_10:
	ret;

}
	// .globl	_Z20updateBoundaryKernelPdS_ii
.visible .entry _Z20updateBoundaryKernelPdS_ii(
	.param .u64 .ptr .align 1 _Z20updateBoundaryKernelPdS_ii_param_0,
	.param .u64 .ptr .align 1 _Z20updateBoundaryKernelPdS_ii_param_1,
	.param .u32 _Z20updateBoundaryKernelPdS_ii_param_2,
	.param .u32 _Z20updateBoundaryKernelPdS_ii_param_3
)
{
	.reg .pred 	%p<15>;
	.reg .b32 	%r<85>;
	.reg .b64 	%rd<65>;
	.reg .b64 	%fd<21>;

	ld.param.u64 	%rd4, [_Z20updateBoundaryKernelPdS_ii_param_1];
	ld.param.u32 	%r35, [_Z20updateBoundaryKernelPdS_ii_param_2];
	ld.param.u32 	%r36, [_Z20updateBoundaryKernelPdS_ii_param_3];
	cvta.to.global.u64 	%rd1, %rd4;
	mov.u32 	%r1, %tid.x;
	mov.u32 	%r37, %ctaid.x;
	mov.u32 	%r38, %ntid.x;
	mul.lo.s32 	%r2, %r37, %r38;
	add.s32 	%r39, %r2, %r1;
	mov.u32 	%r40, %nctaid.x;
	mul.lo.s32 	%r3, %r38, %r40;
	mov.u32 	%r41, %tid.y;
	mov.u32 	%r42, %ctaid.y;
	mov.u32 	%r43, %ntid.y;
	mad.lo.s32 	%r44, %r42, %r43, %r41;
	mov.u32 	%r45, %nctaid.y;
	mul.lo.s32 	%r4, %r43, %r45;
	setp.gt.s32 	%p1, %r39, 0;
	selp.b32 	%r5, 0, %r3, %p1;
	add.s32 	%r79, %r5, %r39;
	setp.eq.s32 	%p2, %r44, 0;
	selp.b32 	%r84, %r4, %r44, %p2;
	add.s32 	%r8, %r35, -1;
	setp.ge.s32 	%p3, %r79, %r8;
	@%p3 bra 	$L__BB2_5;
	add.s32 	%r46, %r36, -2;
	mul.lo.s32 	%r9, %r46, %r35;
	add.s32 	%r47, %r79, %r3;
	max.s32 	%r48, %r47, %r8;
	setp.lt.s32 	%p4, %r47, %r8;
	selp.u32 	%r49, 1, 0, %p4;
	add.s32 	%r50, %r47, %r49;
	sub.s32 	%r51, %r48, %r50;
	div.u32 	%r52, %r51, %r3;
	add.s32 	%r10, %r52, %r49;
	and.b32  	%r53, %r10, 3;
	setp.eq.s32 	%p5, %r53, 3;
	@%p5 bra 	$L__BB2_4;
	mul.wide.s32 	%rd5, %r35, 8;
	add.s64 	%rd2, %rd1, %rd5;
	mul.wide.s32 	%rd3, %r9, 8;
	add.s32 	%r54, %r5, %r1;
	add.s32 	%r55, %r54, %r2;
	add.s32 	%r77, %r55, %r9;
	add.s32 	%r56, %r10, 1;
	and.b32  	%r57, %r56, 3;
	neg.s32 	%r76, %r57;
$L__BB2_3:
	.pragma "nounroll";
	mul.wide.s32 	%rd6, %r79, 8;
	add.s64 	%rd7, %rd2, %rd6;
	add.s64 	%rd8, %rd1, %rd6;
	mul.wide.s32 	%rd9, %r77, 8;
	add.s64 	%rd10, %rd1, %rd9;
	ld.global.f64 	%fd1, [%rd10];
	st.global.f64 	[%rd8], %fd1;
	ld.global.f64 	%fd2, [%rd7];
	add.s64 	%rd11, %rd7, %rd3;
	st.global.f64 	[%rd11], %fd2;
	add.s32 	%r79, %r79, %r3;
	add.s32 	%r77, %r77, %r3;
	add.s32 	%r76, %r76, 1;
	setp.ne.s32 	%p6, %r76, 0;
	@%p6 bra 	$L__BB2_3;
$L__BB2_4:
	setp.lt.u32 	%p7, %r10, 3;
	@%p7 bra 	$L__BB2_5;
	bra.uni 	$L__BB2_12;
$L__BB2_5:
	add.s32 	%r20, %r36, -1;
	setp.ge.s32 	%p9, %r84, %r20;
	@%p9 bra 	$L__BB2_11;
	add.s32 	%r60, %r84, %r4;
	max.u32 	%r61, %r60, %r20;
	setp.lt.u32 	%p10, %r60, %r20;
	selp.u32 	%r62, 1, 0, %p10;
	add.s32 	%r63, %r60, %r62;
	sub.s32 	%r64, %r61, %r63;
	div.u32 	%r65, %r64, %r4;
	add.s32 	%r21, %r65, %r62;
	and.b32  	%r66, %r21, 3;
	setp.eq.s32 	%p11, %r66, 3;
	@%p11 bra 	$L__BB2_9;
	add.s32 	%r67, %r21, 1;
	and.b32  	%r68, %r67, 3;
	mul.lo.s32 	%r81, %r84, %r35;
	mul.lo.s32 	%r23, %r4, %r35;
	neg.s32 	%r80, %r68;
	mad.lo.s32 	%r84, %r4, %r68, %r84;
	cvt.s64.s32 	%rd34, %r35;
$L__BB2_8:
	.pragma "nounroll";
	cvt.s64.s32 	%rd33, %r81;
	add.s64 	%rd35, %rd34, %rd33;
	shl.b64 	%rd36, %rd35, 3;
	add.s64 	%rd37, %rd1, %rd36;
	ld.global.f64 	%fd11, [%rd37+-16];
	mul.wide.s32 	%rd38, %r81, 8;
	add.s64 	%rd39, %rd1, %rd38;
	st.global.f64 	[%rd39], %fd11;
	ld.global.f64 	%fd12, [%rd39+8];
	st.global.f64 	[%rd37+-8], %fd12;
	add.s32 	%r81, %r81, %r23;
	add.s32 	%r80, %r80, 1;
	setp.ne.s32 	%p12, %r80, 0;
	@%p12 bra 	$L__BB2_8;
$L__BB2_9:
	setp.lt.u32 	%p13, %r21, 3;
	@%p13 bra 	$L__BB2_11;
$L__BB2_10:
	mul.lo.s32 	%r69, %r84, %r35;
	cvt.s64.s32 	%rd40, %r69;
	cvt.s64.s32 	%rd41, %r35;
	add.s64 	%rd42, %rd41, %rd40;
	shl.b64 	%rd43, %rd42, 3;
	add.s64 	%rd44, %rd1, %rd43;
	ld.global.f64 	%fd13, [%rd44+-16];
	mul.wide.s32 	%rd45, %r69, 8;
	add.s64 	%rd46, %rd1, %rd45;
	st.global.f64 	[%rd46], %fd13;
	ld.global.f64 	%fd14, [%rd46+8];
	st.global.f64 	[%rd44+-8], %fd14;
	add.s32 	%r70, %r84, %r4;
	mul.lo.s32 	%r71, %r70, %r35;
	cvt.s64.s32 	%rd47, %r71;
	add.s64 	%rd48, %rd41, %rd47;
	shl.b64 	%rd49, %rd48, 3;
	add.s64 	%rd50, %rd1, %rd49;
	ld.global.f64 	%fd15, [%rd50+-16];
	mul.wide.s32 	%rd51, %r71, 8;
	add.s64 	%rd52, %rd1, %rd51;
	st.global.f64 	[%rd52], %fd15;
	ld.global.f64 	%fd16, [%rd52+8];
	st.global.f64 	[%rd50+-8], %fd16;
	add.s32 	%r72, %r70, %r4;
	mul.lo.s32 	%r73, %r72, %r35;
	cvt.s64.s32 	%rd53, %r73;
	add.s64 	%rd54, %rd41, %rd53;
	shl.b64 	%rd55, %rd54, 3;
	add.s64 	%rd56, %rd1, %rd55;
	ld.global.f64 	%fd17, [%rd56+-16];
	mul.wide.s32 	%rd57, %r73, 8;
	add.s64 	%rd58, %rd1, %rd57;
	st.global.f64 	[%rd58], %fd17;
	ld.global.f64 	%fd18, [%rd58+8];
	st.global.f64 	[%rd56+-8], %fd18;
	add.s32 	%r74, %r72, %r4;
	mul.lo.s32 	%r75, %r74, %r35;
	cvt.s64.s32 	%rd59, %r75;
	add.s64 	%rd60, %rd41, %rd59;
	shl.b64 	%rd61, %rd60, 3;
	add.s64 	%rd62, %rd1, %rd61;
	ld.global.f64 	%fd19, [%rd62+-16];
	mul.wide.s32 	%rd63, %r75, 8;
	add.s64 	%rd64, %rd1, %rd63;
	st.global.f64 	[%rd64], %fd19;
	ld.global.f64 	%fd20, [%rd64+8];
	st.global.f64 	[%rd62+-8], %fd20;
	add.s32 	%r84, %r74, %r4;
	setp.lt.s32 	%p14, %r84, %r20;
	@%p14 bra 	$L__BB2_10;
$L__BB2_11:
	ret;
$L__BB2_12:
	add.s32 	%r58, %r79, %r9;
	mul.wide.s32 	%rd12, %r58, 8;
	add.s64 	%rd13, %rd1, %rd12;
	ld.global.f64 	%fd3, [%rd13];
	mul.wide.s32 	%rd14, %r79, 8;
	add.s64 	%rd15, %rd1, %rd14;
	st.global.f64 	[%rd15], %fd3;
	mul.wide.s32 	%rd16, %r35, 8;
	add.s64 	%rd17, %rd15, %rd16;
	ld.global.f64 	%fd4, [%rd17];
	mul.wide.s32 	%rd18, %r9, 8;
	add.s64 	%rd19, %rd17, %rd18;
	st.global.f64 	[%rd19], %fd4;
	mul.wide.s32 	%rd20, %r3, 8;
	add.s64 	%rd21, %rd13, %rd20;
	ld.global.f64 	%fd5, [%rd21];
	add.s64 	%rd22, %rd15, %rd20;
	st.global.f64 	[%rd22], %fd5;
	add.s64 	%rd23, %rd22, %rd16;
	ld.global.f64 	%fd6, [%rd23];
	add.s64 	%rd24, %rd23, %rd18;
	st.global.f64 	[%rd24], %fd6;
	add.s64 	%rd25, %rd21, %rd20;
	ld.global.f64 	%fd7, [%rd25];
	add.s64 	%rd26, %rd22, %rd20;
	st.global.f64 	[%rd26], %fd7;
	add.s64 	%rd27, %rd26, %rd16;
	ld.global.f64 	%fd8, [%rd27];
	add.s64 	%rd28, %rd27, %rd18;
	st.global.f64 	[%rd28], %fd8;
	add.s64 	%rd29, %rd25, %rd20;
	ld.global.f64 	%fd9, [%rd29];
	add.s64 	%rd30, %rd26, %rd20;
	st.global.f64 	[%rd30], %fd9;
	add.s64 	%rd31, %rd30, %rd16;
	ld.global.f64 	%fd10, [%rd31];
	add.s64 	%rd32, %rd31, %rd18;
	st.global.f64 	[%rd32], %fd10;
	shl.b32 	%r59, %r3, 2;
	add.s32 	%r79, %r59, %r79;
	setp.lt.s32 	%p8, %r79, %r8;
	@%p8 bra 	$L__BB2_12;
	bra.uni 	$L__BB2_5;

}


// ===== COMPILED SASS (sm_100) =====

	.target	sm_100

	.elftype	@"ET_EXEC"


//--------------------- .note.nv.tkinfo           --------------------------
	.section	.note.nv.tkinfo,"",@"SHT_NOTE"
	.sectionflags	@"SHF_NOTE_NV_TKINFO"
	.tkinfo
        /*0018*/ 	.word	0x00000002
        /*0030*/ 	.string	""
        /*0030*/ 	.string	"ptxas"
        /*0030*/ 	.string	"Cuda compilation tools, release 13.0, V13.0.88"
        /*0030*/ 	.string	"Build cuda_13.0.r13.0/compiler.36424714_0"
        /*0030*/ 	.string	"-arch sm_100 -m 64 "



//--------------------- .note.nv.cuinfo           --------------------------
	.section	.note.nv.cuinfo,"",@"SHT_NOTE"
	.sectionflags	@"SHF_NOTE_NV_CUINFO"
        /*0018*/ 	.short	0x0002
        /*001a*/ 	.short	0x0064
        /*001c*/ 	.short	0x0082
	.zero		2


//--------------------- .nv.info                  --------------------------
	.section	.nv.info,"",@"SHT_CUDA_INFO"
	.align	4


	//----- nvinfo : EIATTR_REGCOUNT
	.align		4
        /*0000*/ 	.byte	0x04, 0x2f
        /*0002*/ 	.short	(.L_1 - .L_0)
	.align		4
.L_0:
        /*0004*/ 	.word	index@(_Z16jacobiStepKernelPdS_S_ii)
        /*0008*/ 	.word	0x00000020


	//----- nvinfo : EIATTR_FRAME_SIZE
	.align		4
.L_1:
        /*000c*/ 	.byte	0x04, 0x11
        /*000e*/ 	.short	(.L_3 - .L_2)
	.align		4
.L_2:
        /*0010*/ 	.word	index@(_Z16jacobiStepKernelPdS_S_ii)
        /*0014*/ 	.word	0x00000000


	//----- nvinfo : EIATTR_REGCOUNT
	.align		4
.L_3:
        /*0018*/ 	.byte	0x04, 0x2f
        /*001a*/ 	.short	(.L_5 - .L_4)
	.align		4
.L_4:
        /*001c*/ 	.word	index@(_Z16copyPointsKernelPdS_ii)
        /*0020*/ 	.word	0x00000020


	//----- nvinfo : EIATTR_FRAME_SIZE
	.align		4
.L_5:
        /*0024*/ 	.byte	0x04, 0x11
        /*0026*/ 	.short	(.L_7 - .L_6)
	.align		4
.L_6:
        /*0028*/ 	.word	index@(_Z16copyPointsKernelPdS_ii)
        /*002c*/ 	.word	0x00000000


	//----- nvinfo : EIATTR_REGCOUNT
	.align		4
.L_7:
        /*0030*/ 	.byte	0x04, 0x2f
        /*0032*/ 	.short	(.L_9 - .L_8)
	.align		4
.L_8:
        /*0034*/ 	.word	index@(_Z20updateBoundaryKernelPdS_ii)
        /*0038*/ 	.word	0x00000020


	//----- nvinfo : EIATTR_FRAME_SIZE
	.align		4
.L_9:
        /*003c*/ 	.byte	0x04, 0x11
        /*003e*/ 	.short	(.L_11 - .L_10)
	.align		4
.L_10:
        /*0040*/ 	.word	index@(_Z20updateBoundaryKernelPdS_ii)
        /*0044*/ 	.word	0x00000000


	//----- nvinfo : EIATTR_MIN_STACK_SIZE
	.align		4
.L_11:
        /*0048*/ 	.byte	0x04, 0x12
        /*004a*/ 	.short	(.L_13 - .L_12)
	.align		4
.L_12:
        /*004c*/ 	.word	index@(_Z20updateBoundaryKernelPdS_ii)
        /*0050*/ 	.word	0x00000000


	//----- nvinfo : EIATTR_MIN_STACK_SIZE
	.align		4
.L_13:
        /*0054*/ 	.byte	0x04, 0x12
        /*0056*/ 	.short	(.L_15 - .L_14)
	.align		4
.L_14:
        /*0058*/ 	.word	index@(_Z16copyPointsKernelPdS_ii)
        /*005c*/ 	.word	0x00000000


	//----- nvinfo : EIATTR_MIN_STACK_SIZE
	.align		4
.L_15:
        /*0060*/ 	.byte	0x04, 0x12
        /*0062*/ 	.short	(.L_17 - .L_16)
	.align		4
.L_16:
        /*0064*/ 	.word	index@(_Z16jacobiStepKernelPdS_S_ii)
        /*0068*/ 	.word	0x00000000
.L_17:


//--------------------- .nv.compat                --------------------------
	.section	.nv.compat,"",@"SHT_CUDA_COMPAT_INFO"
	.align	4
        /*0000*/ 	.byte	0x02, 0x09, 0x00, 0x00, 0x02, 0x02, 0x01, 0x00, 0x02, 0x05, 0x05, 0x00, 0x03, 0x07, 0x01, 0x01
        /*0010*/ 	.byte	0x02, 0x03, 0x00, 0x00, 0x02, 0x06, 0x01, 0x00, 0x04, 0x0b, 0x08, 0x00, 0x01, 0x00, 0x00, 0x00
        /*0020*/ 	.byte	0x00, 0x00, 0x00, 0x00


//--------------------- .nv.info._Z20updateBoundaryKernelPdS_ii --------------------------
	.section	.nv.info._Z20updateBoundaryKernelPdS_ii,"",@"SHT_CUDA_INFO"
	.sectionflags	@""
	.align	4


	//----- nvinfo : EIATTR_CUDA_API_VERSION
	.align		4
        /*0000*/ 	.byte	0x04, 0x37
        /*0002*/ 	.short	(.L_19 - .L_18)
.L_18:
        /*0004*/ 	.word	0x00000082


	//----- nvinfo : EIATTR_KPARAM_INFO
	.align		4
.L_19:
        /*0008*/ 	.byte	0x04, 0x17
        /*000a*/ 	.short	(.L_21 - .L_20)
.L_20:
        /*000c*/ 	.word	0x00000000
        /*0010*/ 	.short	0x0003
        /*0012*/ 	.short	0x0014
        /*0014*/ 	.byte	0x00, 0xf0, 0x11, 0x00


	//----- nvinfo : EIATTR_KPARAM_INFO
	.align		4
.L_21:
        /*0018*/ 	.byte	0x04, 0x17
        /*001a*/ 	.short	(.L_23 - .L_22)
.L_22:
        /*001c*/ 	.word	0x00000000
        /*0020*/ 	.short	0x0002
        /*0022*/ 	.short	0x0010
        /*0024*/ 	.byte	0x00, 0xf0, 0x11, 0x00


	//----- nvinfo : EIATTR_KPARAM_INFO
	.align		4
.L_23:
        /*0028*/ 	.byte	0x04, 0x17
        /*002a*/ 	.short	(.L_25 - .L_24)
.L_24:
        /*002c*/ 	.word	0x00000000
        /*0030*/ 	.short	0x0001
        /*0032*/ 	.short	0x0008
        /*0034*/ 	.byte	0x00, 0xf5, 0x21, 0x00


	//----- nvinfo : EIATTR_KPARAM_INFO
	.align		4
.L_25:
        /*0038*/ 	.byte	0x04, 0x17
        /*003a*/ 	.short	(.L_27 - .L_26)
.L_26:
        /*003c*/ 	.word	0x00000000
        /*0040*/ 	.short	0x0000
        /*0042*/ 	.short	0x0000
        /*0044*/ 	.byte	0x00, 0xf5, 0x21, 0x00


	//----- nvinfo : EIATTR_SPARSE_MMA_MASK
	.align		4
.L_27:
        /*0048*/ 	.byte	0x03, 0x50
        /*004a*/ 	.short	0x0000


	//----- nvinfo : EIATTR_MAXREG_COUNT
	.align		4
        /*004c*/ 	.byte	0x03, 0x1b
        /*004e*/ 	.short	0x00ff


	//----- nvinfo : EIATTR_MERCURY_ISA_VERSION
	.align		4
        /*0050*/ 	.byte	0x03, 0x5f
        /*0052*/ 	.short	0x0101


	//----- nvinfo : EIATTR_VRC_CTA_INIT_COUNT
	.align		4
        /*0054*/ 	.byte	0x02, 0x4a
	.zero		1
	.zero		1


	//----- nvinfo : EIATTR_EXIT_INSTR_OFFSETS
	.align		4
        /*0058*/ 	.byte	0x04, 0x1c
        /*005a*/ 	.short	(.L_29 - .L_28)


	//   ....[0]....
.L_28:
        /*005c*/ 	.word	0x00000760


	//   ....[1]....
        /*0060*/ 	.word	0x00000aa0


	//   ....[2]....
        /*0064*/ 	.word	0x00000dc0


	//----- nvinfo : EIATTR_CRS_STACK_SIZE
	.align		4
.L_29:
        /*0068*/ 	.byte	0x04, 0x1e
        /*006a*/ 	.short	(.L_31 - .L_30)
.L_30:
        /*006c*/ 	.word	0x00000000


	//----- nvinfo : EIATTR_CBANK_PARAM_SIZE
	.align		4
.L_31:
        /*0070*/ 	.byte	0x03, 0x19
        /*0072*/ 	.short	0x0018


	//----- nvinfo : EIATTR_PARAM_CBANK
	.align		4
        /*0074*/ 	.byte	0x04, 0x0a
        /*0076*/ 	.short	(.L_33 - .L_32)
	.align		4
.L_32:
        /*0078*/ 	.word	index@(.nv.constant0._Z20updateBoundaryKernelPdS_ii)
        /*007c*/ 	.short	0x0380
        /*007e*/ 	.short	0x0018


	//----- nvinfo : EIATTR_SW_WAR
	.align		4
.L_33:
        /*0080*/ 	.byte	0x04, 0x36
        /*0082*/ 	.short	(.L_35 - .L_34)
.L_34:
        /*0084*/ 	.word	0x00000008
.L_35:


//--------------------- .nv.info._Z16copyPointsKernelPdS_ii --------------------------
	.section	.nv.info._Z16copyPointsKernelPdS_ii,"",@"SHT_CUDA_INFO"
	.sectionflags	@""
	.align	4


	//----- nvinfo : EIATTR_CUDA_API_VERSION
	.align		4
        /*0000*/ 	.byte	0x04, 0x37
        /*0002*/ 	.short	(.L_37 - .L_36)
.L_36:
        /*0004*/ 	.word	0x00000082


	//----- nvinfo : EIATTR_KPARAM_INFO
	.align		4
.L_37:
        /*0008*/ 	.byte	0x04, 0x17
        /*000a*/ 	.short	(.L_39 - .L_38)
.L_38:
        /*000c*/ 	.word	0x00000000
        /*0010*/ 	.short	0x0003
        /*0012*/ 	.short	0x0014
        /*0014*/ 	.byte	0x00, 0xf0, 0x11, 0x00


	//----- nvinfo : EIATTR_KPARAM_INFO
	.align		4
.L_39:
        /*0018*/ 	.byte	0x04, 0x17
        /*001a*/ 	.short	(.L_41 - .L_40)
.L_40:
        /*001c*/ 	.word	0x00000000
        /*0020*/ 	.short	0x0002
        /*0022*/ 	.short	0x0010
        /*0024*/ 	.byte	0x00, 0xf0, 0x11, 0x00


	//----- nvinfo : EIATTR_KPARAM_INFO
	.align		4
.L_41:
        /*0028*/ 	.byte	0x04, 0x17
        /*002a*/ 	.short	(.L_43 - .L_42)
.L_42:
        /*002c*/ 	.word	0x00000000
        /*0030*/ 	.short	0x0001
        /*0032*/ 	.short	0x0008
        /*0034*/ 	.byte	0x00, 0xf5, 0x21, 0x00


	//----- nvinfo : EIATTR_KPARAM_INFO
	.align		4
.L_43:
        /*0038*/ 	.byte	0x04, 0x17
        /*003a*/ 	.short	(.L_45 - .L_44)
.L_44:
        /*003c*/ 	.word	0x00000000
        /*0040*/ 	.short	0x0000
        /*0042*/ 	.short	0x0000
        /*0044*/ 	.byte	0x00, 0xf5, 0x21, 0x00


	//----- nvinfo : EIATTR_SPARSE_MMA_MASK
	.align		4
.L_45:
        /*0048*/ 	.byte	0x03, 0x50
        /*004a*/ 	.short	0x0000


	//----- nvinfo : EIATTR_MAXREG_COUNT
	.align		4
        /*004c*/ 	.byte	0x03, 0x1b
        /*004e*/ 	.short	0x00ff


	//----- nvinfo : EIATTR_MERCURY_ISA_VERSION
	.align		4
        /*0050*/ 	.byte	0x03, 0x5f
        /*0052*/ 	.short	0x0101


	//----- nvinfo : EIATTR_VRC_CTA_INIT_COUNT
	.align		4
        /*0054*/ 	.byte	0x02, 0x4a
	.zero		1
	.zero		1


	//----- nvinfo : EIATTR_EXIT_INSTR_OFFSETS
	.align		4
        /*0058*/ 	.byte	0x04, 0x1c
        /*005a*/ 	.short	(.L_47 - .L_46)


	//   ....[0]....
.L_46:
        /*005c*/ 	.word	0x00000120


	//   ....[1]....
        /*0060*/ 	.word	0x00000700


	//----- nvinfo : EIATTR_CRS_STACK_SIZE
	.align		4
.L_47:
        /*0064*/ 	.byte	0x04, 0x1e
        /*0066*/ 	.short	(.L_49 - .L_48)
.L_48:
        /*0068*/ 	.word	0x00000000


	//----- nvinfo : EIATTR_CBANK_PARAM_SIZE
	.align		4
.L_49:
        /*006c*/ 	.byte	0x03, 0x19
        /*006e*/ 	.short	0x0018


	//----- nvinfo : EIATTR_PARAM_CBANK
	.align		4
        /*0070*/ 	.byte	0x04, 0x0a
        /*0072*/ 	.short	(.L_51 - .L_50)
	.align		4
.L_50:
        /*0074*/ 	.word	index@(.nv.constant0._Z16copyPointsKernelPdS_ii)
        /*0078*/ 	.short	0x0380
        /*007a*/ 	.short	0x0018


	//----- nvinfo : EIATTR_SW_WAR
	.align		4
.L_51:
        /*007c*/ 	.byte	0x04, 0x36
        /*007e*/ 	.short	(.L_53 - .L_52)
.L_52:
        /*0080*/ 	.word	0x00000008
.L_53:


//--------------------- .nv.info._Z16jacobiStepKernelPdS_S_ii --------------------------
	.section	.nv.info._Z16jacobiStepKernelPdS_S_ii,"",@"SHT_CUDA_INFO"
	.sectionflags	@""
	.align	4


	//----- nvinfo : EIATTR_CUDA_API_VERSION
	.align		4
        /*0000*/ 	.byte	0x04, 0x37
        /*0002*/ 	.short	(.L_55 - .L_54)
.L_54:
        /*0004*/ 	.word	0x00000082


	//----- nvinfo : EIATTR_KPARAM_INFO
	.align		4
.L_55:
        /*0008*/ 	.byte	0x04, 0x17
        /*000a*/ 	.short	(.L_57 - .L_56)
.L_56:
        /*000c*/ 	.word	0x00000000
        /*0010*/ 	.short	0x0004
        /*0012*/ 	.short	0x001c
        /*0014*/ 	.byte	0x00, 0xf0, 0x11, 0x00


	//----- nvinfo : EIATTR_KPARAM_INFO
	.align		4
.L_57:
        /*0018*/ 	.byte	0x04, 0x17
        /*001a*/ 	.short	(.L_59 - .L_58)
.L_58:
        /*001c*/ 	.word	0x00000000
        /*0020*/ 	.short	0x0003
        /*0022*/ 	.short	0x0018
        /*0024*/ 	.byte	0x00, 0xf0, 0x11, 0x00


	//----- nvinfo : EIATTR_KPARAM_INFO
	.align		4
.L_59:
        /*0028*/ 	.byte	0x04, 0x17
        /*002a*/ 	.short	(.L_61 - .L_60)
.L_60:
        /*002c*/ 	.word	0x00000000
        /*0030*/ 	.short	0x0002
        /*0032*/ 	.short	0x0010
        /*0034*/ 	.byte	0x00, 0xf5, 0x21, 0x00


	//----- nvinfo : EIATTR_KPARAM_INFO
	.align		4
.L_61:
        /*0038*/ 	.byte	0x04, 0x17
        /*003a*/ 	.short	(.L_63 - .L_62)
.L_62:
        /*003c*/ 	.word	0x00000000
        /*0040*/ 	.short	0x0001
        /*0042*/ 	.short	0x0008
        /*0044*/ 	.byte	0x00, 0xf5, 0x21, 0x00


	//----- nvinfo : EIATTR_KPARAM_INFO
	.align		4
.L_63:
        /*0048*/ 	.byte	0x04, 0x17
        /*004a*/ 	.short	(.L_65 - .L_64)
.L_64:
        /*004c*/ 	.word	0x00000000
        /*0050*/ 	.short	0x0000
        /*0052*/ 	.short	0x0000
        /*0054*/ 	.byte	0x00, 0xf5, 0x21, 0x00


	//----- nvinfo : EIATTR_SPARSE_MMA_MASK
	.align		4
.L_65:
        /*0058*/ 	.byte	0x03, 0x50
        /*005a*/ 	.short	0x0000


	//----- nvinfo : EIATTR_MAXREG_COUNT
	.align		4
        /*005c*/ 	.byte	0x03, 0x1b
        /*005e*/ 	.short	0x00ff


	//----- nvinfo : EIATTR_MERCURY_ISA_VERSION
	.align		4
        /*0060*/ 	.byte	0x03, 0x5f
        /*0062*/ 	.short	0x0101


	//----- nvinfo : EIATTR_VRC_CTA_INIT_COUNT
	.align		4
        /*0064*/ 	.byte	0x02, 0x4a
	.zero		1
	.zero		1


	//----- nvinfo : EIATTR_EXIT_INSTR_OFFSETS
	.align		4
        /*0068*/ 	.byte	0x04, 0x1c
        /*006a*/ 	.short	(.L_67 - .L_66)


	//   ....[0]....
.L_66:
        /*006c*/ 	.word	0x00000120


	//   ....[1]....
        /*0070*/ 	.word	0x00000ca0


	//----- nvinfo : EIATTR_CRS_STACK_SIZE
	.align		4
.L_67:
        /*0074*/ 	.byte	0x04, 0x1e
        /*0076*/ 	.short	(.L_69 - .L_68)
.L_68:
        /*0078*/ 	.word	0x00000000


	//----- nvinfo : EIATTR_CBANK_PARAM_SIZE
	.align		4
.L_69:
        /*007c*/ 	.byte	0x03, 0x19
        /*007e*/ 	.short	0x0020


	//----- nvinfo : EIATTR_PARAM_CBANK
	.align		4
        /*0080*/ 	.byte	0x04, 0x0a
        /*0082*/ 	.short	(.L_71 - .L_70)
	.align		4
.L_70:
        /*0084*/ 	.word	index@(.nv.constant0._Z16jacobiStepKernelPdS_S_ii)
        /*0088*/ 	.short	0x0380
        /*008a*/ 	.short	0x0020


	//----- nvinfo : EIATTR_SW_WAR
	.align		4
.L_71:
        /*008c*/ 	.byte	0x04, 0x36
        /*008e*/ 	.short	(.L_73 - .L_72)
.L_72:
        /*0090*/ 	.word	0x00000008
.L_73:


//--------------------- .nv.callgraph             --------------------------
	.section	.nv.callgraph,"",@"SHT_CUDA_CALLGRAPH"
	.align	4
	.sectionentsize	8
	.align		4
        /*0000*/ 	.word	0x00000000
	.align		4
        /*0004*/ 	.word	0xffffffff
	.align		4
        /*0008*/ 	.word	0x00000000
	.align		4
        /*000c*/ 	.word	0xfffffffe
	.align		4
        /*0010*/ 	.word	0x00000000
	.align		4
        /*0014*/ 	.word	0xfffffffd
	.align		4
        /*0018*/ 	.word	0x00000000
	.align		4
        /*001c*/ 	.word	0xfffffffc


//--------------------- .text._Z20updateBoundaryKernelPdS_ii --------------------------
	.section	.text._Z20updateBoundaryKernelPdS_ii,"ax",@progbits
	.align	128
        .global         _Z20updateBoundaryKernelPdS_ii
        .type           _Z20updateBoundaryKernelPdS_ii,@function
        .size           _Z20updateBoundaryKernelPdS_ii,(.L_x_25 - _Z20updateBoundaryKernelPdS_ii)
        .other          _Z20updateBoundaryKernelPdS_ii,@"STO_CUDA_ENTRY STV_DEFAULT"
_Z20updateBoundaryKernelPdS_ii:
.text._Z20updateBoundaryKernelPdS_ii:
[----:B------:R-:W-:Y:S01]  /*0000*/  LDC R1, c[0x0][0x37c] ;  /* 0x0000df00ff017b82 */ /* 0x000fe20000000800 */
[----:B------:R-:W0:Y:S07]  /*0010*/  S2R R9, SR_TID.X ;  /* 0x0000000000097919 */ /* 0x000e2e0000002100 */
[----:B------:R-:W1:Y:S01]  /*0020*/  S2UR UR4, SR_CTAID.X ;  /* 0x00000000000479c3 */ /* 0x000e620000002500 */
[----:B------:R-:W1:Y:S01]  /*0030*/  LDCU UR5, c[0x0][0x360] ;  /* 0x00006c00ff0577ac */ /* 0x000e620008000800 */
[----:B------:R-:W-:Y:S01]  /*0040*/  BSSY.RECONVERGENT B0, `(.L_x_0) ;  /* 0x000006f000007945 */ /* 0x000fe20003800200 */
[----:B------:R-:W2:Y:S01]  /*0050*/  S2R R0, SR_TID.Y ;  /* 0x0000000000007919 */ /* 0x000ea20000002200 */
[----:B------:R-:W3:Y:S04]  /*0060*/  LDCU.64 UR6, c[0x0][0x358] ;  /* 0x00006b00ff0677ac */ /* 0x000ee80008000a00 */
[----:B------:R-:W4:Y:S08]  /*0070*/  LDC R4, c[0x0][0x370] ;  /* 0x0000dc00ff047b82 */ /* 0x000f300000000800 */
[----:B------:R-:W5:Y:S01]  /*0080*/  LDC.64 R2, c[0x0][0x390] ;  /* 0x0000e400ff027b82 */ /* 0x000f620000000a00 */
[----:B-1----:R-:W-:-:S07]  /*0090*/  UIMAD UR4, UR4, UR5, URZ ;  /* 0x00000005040472a4 */ /* 0x002fce000f8e02ff */
[----:B------:R-:W2:Y:S01]  /*00a0*/  S2UR UR8, SR_CTAID.Y ;  /* 0x00000000000879c3 */ /* 0x000ea20000002600 */
[----:B0-----:R-:W-:-:S07]  /*00b0*/  VIADD R5, R9, UR4 ;  /* 0x0000000409057c36 */ /* 0x001fce0008000000 */
[----:B------:R-:W2:Y:S01]  /*00c0*/  LDC R11, c[0x0][0x364] ;  /* 0x0000d900ff0b7b82 */ /* 0x000ea20000000800 */
[----:B----4-:R-:W-:Y:S01]  /*00d0*/  IMAD R4, R4, UR5, RZ ;  /* 0x0000000504047c24 */ /* 0x010fe2000f8e02ff */
[----:B------:R-:W0:Y:S01]  /*00e0*/  LDCU UR9, c[0x0][0x374] ;  /* 0x00006e80ff0977ac */ /* 0x000e220008000800 */
[----:B------:R-:W-:-:S04]  /*00f0*/  ISETP.GT.AND P0, PT, R5, RZ, PT ;  /* 0x000000ff0500720c */ /* 0x000fc80003f04270 */
[----:B------:R-:W-:Y:S01]  /*0100*/  SEL R12, R4, RZ, !P0 ;  /* 0x000000ff040c7207 */ /* 0x000fe20004000000 */
[----:B-----5:R-:W-:-:S03]  /*0110*/  VIADD R6, R2, 0xffffffff ;  /* 0xffffffff02067836 */ /* 0x020fc60000000000 */
[----:B------:R-:W-:-:S04]  /*0120*/  IADD3 R7, PT, PT, R5, R12, RZ ;  /* 0x0000000c05077210 */ /* 0x000fc80007ffe0ff */
[----:B------:R-:W-:Y:S01]  /*0130*/  ISETP.GE.AND P1, PT, R7, R6, PT ;  /* 0x000000060700720c */ /* 0x000fe20003f26270 */
[C---:B--2---:R-:W-:Y:S02]  /*0140*/  IMAD R0, R11.reuse, UR8, R0 ;  /* 0x000000080b007c24 */ /* 0x044fe4000f8e0200 */
[----:B0-----:R-:W-:-:S03]  /*0150*/  IMAD R5, R11, UR9, RZ ;  /* 0x000000090b057c24 */ /* 0x001fc6000f8e02ff */
[----:B------:R-:W-:-:S04]  /*0160*/  ISETP.NE.AND P0, PT, R0, RZ, PT ;  /* 0x000000ff0000720c */ /* 0x000fc80003f05270 */
[----:B------:R-:W-:-:S03]  /*0170*/  SEL R0, R5, R0, !P0 ;  /* 0x0000000005007207 */ /* 0x000fc60004000000 */
[----:B---3--:R-:W-:Y:S06]  /*0180*/  @P1 BRA `(.L_x_1) ;  /* 0x0000000400681947 */ /* 0x008fec0003800000 */
[----:B------:R-:W0:Y:S01]  /*0190*/  I2F.U32.RP R15, R4 ;  /* 0x00000004000f7306 */ /* 0x000e220000209000 */
[C---:B------:R-:W-:Y:S01]  /*01a0*/  IADD3 R13, PT, PT, R4.reuse, R7, RZ ;  /* 0x00000007040d7210 */ /* 0x040fe20007ffe0ff */
[----:B------:R-:W-:Y:S01]  /*01b0*/  IMAD.MOV R17, RZ, RZ, -R4 ;  /* 0x000000ffff117224 */ /* 0x000fe200078e0a04 */
[----:B------:R-:W-:Y:S01]  /*01c0*/  ISETP.NE.U32.AND P2, PT, R4, RZ, PT ;  /* 0x000000ff0400720c */ /* 0x000fe20003f45070 */
[----:B------:R-:W-:Y:S01]  /*01d0*/  BSSY.RECONVERGENT B1, `(.L_x_2) ;  /* 0x000002f000017945 */ /* 0x000fe20003800200 */
[----:B------:R-:W-:Y:S02]  /*01e0*/  ISETP.GE.AND P0, PT, R13, R6, PT ;  /* 0x000000060d00720c */ /* 0x000fe40003f06270 */
[----:B------:R-:W-:Y:S02]  /*01f0*/  VIMNMX R8, PT, PT, R6, R13, !PT ;  /* 0x0000000d06087248 */ /* 0x000fe40007fe0100 */
[----:B------:R-:W-:-:S04]  /*0200*/  SEL R14, RZ, 0x1, P0 ;  /* 0x00000001ff0e7807 */ /* 0x000fc80000000000 */
[----:B------:R-:W-:Y:S01]  /*0210*/  IADD3 R13, PT, PT, R8, -R13, -R14 ;  /* 0x8000000d080d7210 */ /* 0x000fe20007ffe80e */
[----:B0-----:R-:W0:Y:S02]  /*0220*/  MUFU.RCP R15, R15 ;  /* 0x0000000f000f7308 */ /* 0x001e240000001000 */
[----:B0-----:R-:W-:-:S06]  /*0230*/  VIADD R10, R15, 0xffffffe ;  /* 0x0ffffffe0f0a7836 */ /* 0x001fcc0000000000 */
[----:B------:R0:W1:Y:S02]  /*0240*/  F2I.FTZ.U32.TRUNC.NTZ R11, R10 ;  /* 0x0000000a000b7305 */ /* 0x000064000021f000 */
[----:B0-----:R-:W-:Y:S02]  /*0250*/  IMAD.MOV.U32 R10, RZ, RZ, RZ ;  /* 0x000000ffff0a7224 */ /* 0x001fe400078e00ff */
[----:B-1----:R-:W-:-:S04]  /*0260*/  IMAD R17, R17, R11, RZ ;  /* 0x0000000b11117224 */ /* 0x002fc800078e02ff */
[----:B------:R-:W-:-:S06]  /*0270*/  IMAD.HI.U32 R16, R11, R17, R10 ;  /* 0x000000110b107227 */ /* 0x000fcc00078e000a */
[----:B------:R-:W-:-:S04]  /*0280*/  IMAD.HI.U32 R11, R16, R13, RZ ;  /* 0x0000000d100b7227 */ /* 0x000fc800078e00ff */
[----:B------:R-:W-:-:S04]  /*0290*/  IMAD.MOV R8, RZ, RZ, -R11 ;  /* 0x000000ffff087224 */ /* 0x000fc800078e0a0b */
[----:B------:R-:W-:-:S05]  /*02a0*/  IMAD R13, R4, R8, R13 ;  /* 0x00000008040d7224 */ /* 0x000fca00078e020d */
[----:B------:R-:W-:-:S13]  /*02b0*/  ISETP.GE.U32.AND P0, PT, R13, R4, PT ;  /* 0x000000040d00720c */ /* 0x000fda0003f06070 */
[----:B------:R-:W-:Y:S01]  /*02c0*/  @P0 IADD3 R13, PT, PT, -R4, R13, RZ ;  /* 0x0000000d040d0210 */ /* 0x000fe20007ffe1ff */
[----:B------:R-:W-:-:S03]  /*02d0*/  @P0 VIADD R11, R11, 0x1 ;  /* 0x000000010b0b0836 */ /* 0x000fc60000000000 */
[----:B------:R-:W-:-:S13]  /*02e0*/  ISETP.GE.U32.AND P1, PT, R13, R4, PT ;  /* 0x000000040d00720c */ /* 0x000fda0003f26070 */
[----:B------:R-:W-:Y:S01]  /*02f0*/  @P1 VIADD R11, R11, 0x1 ;  /* 0x000000010b0b1836 */ /* 0x000fe20000000000 */
[----:B------:R-:W-:-:S04]  /*0300*/  @!P2 LOP3.LUT R11, RZ, R4, RZ, 0x33, !PT ;  /* 0x00000004ff0ba212 */ /* 0x000fc800078e33ff */
[----:B------:R-:W-:Y:S01]  /*0310*/  IADD3 R13, PT, PT, R14, R11, RZ ;  /* 0x0000000b0e0d7210 */ /* 0x000fe20007ffe0ff */
[----:B------:R-:W-:-:S03]  /*0320*/  VIADD R11, R3, 0xfffffffe ;  /* 0xfffffffe030b7836 */ /* 0x000fc60000000000 */
[C---:B------:R-:W-:Y:S02]  /*0330*/  LOP3.LUT R8, R13.reuse, 0x3, RZ, 0xc0, !PT ;  /* 0x000000030d087812 */ /* 0x040fe400078ec0ff */
[----:B------:R-:W-:Y:S02]  /*0340*/  ISETP.GE.U32.AND P1, PT, R13, 0x3, PT ;  /* 0x000000030d00780c */ /* 0x000fe40003f26070 */
[----:B------:R-:W-:Y:S01]  /*0350*/  ISETP.NE.AND P0, PT, R8, 0x3, PT ;  /* 0x000000030800780c */ /* 0x000fe20003f05270 */
[----:B------:R-:W-:-:S12]  /*0360*/  IMAD R8, R11, R2, RZ ;  /* 0x000000020b087224 */ /* 0x000fd800078e02ff */
[----:B------:R-:W-:Y:S05]  /*0370*/  @!P0 BRA `(.L_x_3) ;  /* 0x0000000000508947 */ /* 0x000fea0003800000 */
[----:B------:R-:W0:Y:S01]  /*0380*/  LDC.64 R10, c[0x0][0x388] ;  /* 0x0000e200ff0a7b82 */ /* 0x000e220000000a00 */
[----:B------:R-:W-:Y:S01]  /*0390*/  VIADD R13, R13, 0x1 ;  /* 0x000000010d0d7836 */ /* 0x000fe20000000000 */
[----:B------:R-:W-:-:S04]  /*03a0*/  IADD3 R9, PT, PT, R12, UR4, R9 ;  /* 0x000000040c097c10 */ /* 0x000fc8000fffe009 */
[----:B------:R-:W-:Y:S02]  /*03b0*/  LOP3.LUT R14, R13, 0x3, RZ, 0xc0, !PT ;  /* 0x000000030d0e7812 */ /* 0x000fe400078ec0ff */
[----:B------:R-:W-:-:S03]  /*03c0*/  IADD3 R9, PT, PT, R8, R9, RZ ;  /* 0x0000000908097210 */ /* 0x000fc60007ffe0ff */
[----:B------:R-:W-:Y:S02]  /*03d0*/  IMAD.MOV R24, RZ, RZ, -R14 ;  /* 0x000000ffff187224 */ /* 0x000fe400078e0a0e */
[----:B0-----:R-:W-:-:S07]  /*03e0*/  IMAD.WIDE R12, R2, 0x8, R10 ;  /* 0x00000008020c7825 */ /* 0x001fce00078e020a */
.L_x_4:
[----:B0-----:R-:W-:-:S06]  /*03f0*/  IMAD.WIDE R18, R9, 0x8, R10 ;  /* 0x0000000809127825 */ /* 0x001fcc00078e020a */
[----:B------:R-:W2:Y:S01]  /*0400*/  LDG.E.64 R18, desc[UR6][R18.64] ;  /* 0x0000000612127981 */ /* 0x000ea2000c1e1b00 */
[----:B------:R-:W-:-:S04]  /*0410*/  IMAD.WIDE R16, R7, 0x8, R10 ;  /* 0x0000000807107825 */ /* 0x000fc800078e020a */
[----:B------:R-:W-:Y:S01]  /*0420*/  IMAD.WIDE R14, R7, 0x8, R12 ;  /* 0x00000008070e7825 */ /* 0x000fe200078e020c */
[----:B--2---:R0:W-:Y:S04]  /*0430*/  STG.E.64 desc[UR6][R16.64], R18 ;  /* 0x0000001210007986 */ /* 0x0041e8000c101b06 */
[----:B------:R-:W2:Y:S01]  /*0440*/  LDG.E.64 R20, desc[UR6][R14.64] ;  /* 0x000000060e147981 */ /* 0x000ea2000c1e1b00 */
[----:B------:R-:W-:Y:S01]  /*0450*/  IMAD.WIDE R22, R8, 0x8, R14 ;  /* 0x0000000808167825 */ /* 0x000fe200078e020e */
[----:B------:R-:W-:-:S03]  /*0460*/  IADD3 R9, PT, PT, R4, R9, RZ ;  /* 0x0000000904097210 */ /* 0x000fc60007ffe0ff */
[----:B------:R-:W-:Y:S02]  /*0470*/  VIADD R24, R24, 0x1 ;  /* 0x0000000118187836 */ /* 0x000fe40000000000 */
[----:B------:R-:W-:-:S03]  /*0480*/  IMAD.IADD R7, R4, 0x1, R7 ;  /* 0x0000000104077824 */ /* 0x000fc600078e0207 */
[----:B------:R-:W-:Y:S01]  /*0490*/  ISETP.NE.AND P0, PT, R24, RZ, PT ;  /* 0x000000ff1800720c */ /* 0x000fe20003f05270 */
[----:B--2---:R0:W-:-:S12]  /*04a0*/  STG.E.64 desc[UR6][R22.64], R20 ;  /* 0x0000001416007986 */ /* 0x0041d8000c101b06 */
[----:B------:R-:W-:Y:S05]  /*04b0*/  @P0 BRA `(.L_x_4) ;  /* 0xfffffffc00cc0947 */ /* 0x000fea000383ffff */
.L_x_3:
[----:B------:R-:W-:Y:S05]  /*04c0*/  BSYNC.RECONVERGENT B1 ;  /* 0x0000000000017941 */ /* 0x000fea0003800200 */
.L_x_2:
[----:B------:R-:W-:Y:S05]  /*04d0*/  @!P1 BRA `(.L_x_1) ;  /* 0x0000000000949947 */ /* 0x000fea0003800000 */
.L_x_5:
[----:B-1----:R-:W1:Y:S01]  /*04e0*/  LDC.64 R10, c[0x0][0x388] ;  /* 0x0000e200ff0a7b82 */ /* 0x002e620000000a00 */
[----:B0-----:R-:W-:-:S04]  /*04f0*/  IMAD.IADD R17, R8, 0x1, R7 ;  /* 0x0000000108117824 */ /* 0x001fc800078e0207 */
[----:B-1----:R-:W-:-:S05]  /*0500*/  IMAD.WIDE R16, R17, 0x8, R10 ;  /* 0x0000000811107825 */ /* 0x002fca00078e020a */
[----:B------:R-:W2:Y:S01]  /*0510*/  LDG.E.64 R18, desc[UR6][R16.64] ;  /* 0x0000000610127981 */ /* 0x000ea2000c1e1b00 */
[----:B------:R-:W-:-:S04]  /*0520*/  IMAD.WIDE R10, R7, 0x8, R10 ;  /* 0x00000008070a7825 */ /* 0x000fc800078e020a */
[----:B------:R-:W-:Y:S01]  /*0530*/  IMAD.WIDE R20, R2, 0x8, R10 ;  /* 0x0000000802147825 */ /* 0x000fe200078e020a */
[----:B--2---:R0:W-:Y:S04]  /*0540*/  STG.E.64 desc[UR6][R10.64], R18 ;  /* 0x000000120a007986 */ /* 0x0041e8000c101b06 */
[----:B------:R-:W2:Y:S01]  /*0550*/  LDG.E.64 R22, desc[UR6][R20.64] ;  /* 0x0000000614167981 */ /* 0x000ea2000c1e1b00 */
[----:B------:R-:W-:-:S04]  /*0560*/  IMAD.WIDE R24, R8, 0x8, R20 ;  /* 0x0000000808187825 */ /* 0x000fc800078e0214 */
[----:B------:R-:W-:-:S04]  /*0570*/  IMAD.WIDE R12, R4, 0x8, R16 ;  /* 0x00000008040c7825 */ /* 0x000fc800078e0210 */
[----:B------:R-:W-:Y:S01]  /*0580*/  IMAD.WIDE R14, R4, 0x8, R10 ;  /* 0x00000008040e7825 */ /* 0x000fe200078e020a */
[----:B--2---:R1:W-:Y:S04]  /*0590*/  STG.E.64 desc[UR6][R24.64], R22 ;  /* 0x0000001618007986 */ /* 0x0043e8000c101b06 */
[----:B------:R-:W2:Y:S01]  /*05a0*/  LDG.E.64 R26, desc[UR6][R12.64] ;  /* 0x000000060c1a7981 */ /* 0x000ea2000c1e1b00 */
[----:B------:R-:W-:-:S03]  /*05b0*/  IMAD.WIDE R28, R2, 0x8, R14 ;  /* 0x00000008021c7825 */ /* 0x000fc600078e020e */
[----:B--2---:R2:W-:Y:S04]  /*05c0*/  STG.E.64 desc[UR6][R14.64], R26 ;  /* 0x0000001a0e007986 */ /* 0x0045e8000c101b06 */
[----:B------:R3:W4:Y:S01]  /*05d0*/  LDG.E.64 R20, desc[UR6][R28.64] ;  /* 0x000000061c147981 */ /* 0x000722000c1e1b00 */
[----:B0-----:R-:W-:-:S04]  /*05e0*/  IMAD.WIDE R10, R4, 0x8, R12 ;  /* 0x00000008040a7825 */ /* 0x001fc800078e020c */
[----:B---3--:R-:W-:-:S05]  /*05f0*/  IMAD.WIDE R28, R8, 0x8, R28 ;  /* 0x00000008081c7825 */ /* 0x008fca00078e021c */
[----:B----4-:R0:W-:Y:S04]  /*0600*/  STG.E.64 desc[UR6][R28.64], R20 ;  /* 0x000000141c007986 */ /* 0x0101e8000c101b06 */
[----:B------:R-:W3:Y:S01]  /*0610*/  LDG.E.64 R18, desc[UR6][R10.64] ;  /* 0x000000060a127981 */ /* 0x000ee2000c1e1b00 */
[----:B------:R-:W-:-:S04]  /*0620*/  IMAD.WIDE R16, R4, 0x8, R14 ;  /* 0x0000000804107825 */ /* 0x000fc800078e020e */
[----:B-1----:R-:W-:Y:S01]  /*0630*/  IMAD.WIDE R22, R2, 0x8, R16 ;  /* 0x0000000802167825 */ /* 0x002fe200078e0210 */
[----:B---3--:R1:W-:Y:S04]  /*0640*/  STG.E.64 desc[UR6][R16.64], R18 ;  /* 0x0000001210007986 */ /* 0x0083e8000c101b06 */
[----:B------:R-:W3:Y:S01]  /*0650*/  LDG.E.64 R12, desc[UR6][R22.64] ;  /* 0x00000006160c7981 */ /* 0x000ee2000c1e1b00 */
[----:B------:R-:W-:-:S04]  /*0660*/  IMAD.WIDE R24, R8, 0x8, R22 ;  /* 0x0000000808187825 */ /* 0x000fc800078e0216 */
[----:B--2---:R-:W-:-:S04]  /*0670*/  IMAD.WIDE R14, R4, 0x8, R10 ;  /* 0x00000008040e7825 */ /* 0x004fc800078e020a */
[----:B------:R-:W-:Y:S01]  /*0680*/  IMAD.WIDE R26, R4, 0x8, R16 ;  /* 0x00000008041a7825 */ /* 0x000fe200078e0210 */
[----:B---3--:R1:W-:Y:S04]  /*0690*/  STG.E.64 desc[UR6][R24.64], R12 ;  /* 0x0000000c18007986 */ /* 0x0083e8000c101b06 */
[----:B------:R-:W2:Y:S01]  /*06a0*/  LDG.E.64 R14, desc[UR6][R14.64] ;  /* 0x000000060e0e7981 */ /* 0x000ea2000c1e1b00 */
[----:B0-----:R-:W-:-:S03]  /*06b0*/  IMAD.WIDE R20, R2, 0x8, R26 ;  /* 0x0000000802147825 */ /* 0x001fc600078e021a */
[----:B--2---:R1:W-:Y:S04]  /*06c0*/  STG.E.64 desc[UR6][R26.64], R14 ;  /* 0x0000000e1a007986 */ /* 0x0043e8000c101b06 */
[----:B------:R-:W2:Y:S01]  /*06d0*/  LDG.E.64 R10, desc[UR6][R20.64] ;  /* 0x00000006140a7981 */ /* 0x000ea2000c1e1b00 */
[----:B------:R-:W-:Y:S01]  /*06e0*/  IMAD.WIDE R28, R8, 0x8, R20 ;  /* 0x00000008081c7825 */ /* 0x000fe200078e0214 */
[----:B------:R-:W-:-:S04]  /*06f0*/  LEA R7, R4, R7, 0x2 ;  /* 0x0000000704077211 */ /* 0x000fc800078e10ff */
[----:B------:R-:W-:Y:S01]  /*0700*/  ISETP.GE.AND P0, PT, R7, R6, PT ;  /* 0x000000060700720c */ /* 0x000fe20003f06270 */
[----:B--2---:R1:W-:-:S12]  /*0710*/  STG.E.64 desc[UR6][R28.64], R10 ;  /* 0x0000000a1c007986 */ /* 0x0043d8000c101b06 */
[----:B------:R-:W-:Y:S05]  /*0720*/  @!P0 BRA `(.L_x_5) ;  /* 0xfffffffc006c8947 */ /* 0x000fea000383ffff */
.L_x_1:
[----:B------:R-:W-:Y:S05]  /*0730*/  BSYNC.RECONVERGENT B0 ;  /* 0x0000000000007941 */ /* 0x000fea0003800200 */
.L_x_0:
[----:B------:R-:W-:-:S05]  /*0740*/  VIADD R9, R3, 0xffffffff ;  /* 0xffffffff03097836 */ /* 0x000fca0000000000 */
[----:B------:R-:W-:-:S13]  /*0750*/  ISETP.GE.AND P0, PT, R0, R9, PT ;  /* 0x000000090000720c */ /* 0x000fda0003f06270 */
[----:B------:R-:W-:Y:S05]  /*0760*/  @P0 EXIT ;  /* 0x000000000000094d */ /* 0x000fea0003800000 */
[----:B-1----:R-:W1:Y:S01]  /*0770*/  I2F.U32.RP R10, R5 ;  /* 0x00000005000a7306 */ /* 0x002e620000209000 */
[C---:B------:R-:W-:Y:S01]  /*0780*/  IMAD.IADD R4, R5.reuse, 0x1, R0 ;  /* 0x0000000105047824 */ /* 0x040fe200078e0200 */
[----:B------:R-:W-:Y:S01]  /*0790*/  IADD3 R11, PT, PT, RZ, -R5, RZ ;  /* 0x80000005ff0b7210 */ /* 0x000fe20007ffe0ff */
[----:B------:R-:W2:Y:S01]  /*07a0*/  LDCU.64 UR4, c[0x0][0x388] ;  /* 0x00007100ff0477ac */ /* 0x000ea20008000a00 */
[----:B------:R-:W-:Y:S01]  /*07b0*/  ISETP.NE.U32.AND P2, PT, R5, RZ, PT ;  /* 0x000000ff0500720c */ /* 0x000fe20003f45070 */
[----:B------:R-:W-:Y:S01]  /*07c0*/  BSSY.RECONVERGENT B0, `(.L_x_6) ;  /* 0x000002d000007945 */ /* 0x000fe20003800200 */
[----:B------:R-:W-:Y:S02]  /*07d0*/  ISETP.GE.U32.AND P0, PT, R4, R9, PT ;  /* 0x000000090400720c */ /* 0x000fe40003f06070 */
[----:B------:R-:W-:Y:S02]  /*07e0*/  VIMNMX.U32 R3, PT, PT, R9, R4, !PT ;  /* 0x0000000409037248 */ /* 0x000fe40007fe0000 */
[----:B------:R-:W-:-:S04]  /*07f0*/  SEL R8, RZ, 0x1, P0 ;  /* 0x00000001ff087807 */ /* 0x000fc80000000000 */
[----:B------:R-:W-:Y:S01]  /*0800*/  IADD3 R4, PT, PT, R3, -R4, -R8 ;  /* 0x8000000403047210 */ /* 0x000fe20007ffe808 */
[----:B-1----:R-:W1:Y:S02]  /*0810*/  MUFU.RCP R10, R10 ;  /* 0x0000000a000a7308 */ /* 0x002e640000001000 */
[----:B-1----:R-:W-:-:S06]  /*0820*/  VIADD R6, R10, 0xffffffe ;  /* 0x0ffffffe0a067836 */ /* 0x002fcc0000000000 */
[----:B------:R1:W3:Y:S02]  /*0830*/  F2I.FTZ.U32.TRUNC.NTZ R7, R6 ;  /* 0x0000000600077305 */ /* 0x0002e4000021f000 */
[----:B-1----:R-:W-:Y:S02]  /*0840*/  IMAD.MOV.U32 R6, RZ, RZ, RZ ;  /* 0x000000ffff067224 */ /* 0x002fe400078e00ff */
[----:B---3--:R-:W-:-:S04]  /*0850*/  IMAD R11, R11, R7, RZ ;  /* 0x000000070b0b7224 */ /* 0x008fc800078e02ff */
[----:B------:R-:W-:-:S06]  /*0860*/  IMAD.HI.U32 R7, R7, R11, R6 ;  /* 0x0000000b07077227 */ /* 0x000fcc00078e0006 */
[----:B------:R-:W-:-:S05]  /*0870*/  IMAD.HI.U32 R7, R7, R4, RZ ;  /* 0x0000000407077227 */ /* 0x000fca00078e00ff */
[----:B------:R-:W-:-:S05]  /*0880*/  IADD3 R3, PT, PT, -R7, RZ, RZ ;  /* 0x000000ff07037210 */ /* 0x000fca0007ffe1ff */
[----:B------:R-:W-:-:S05]  /*0890*/  IMAD R4, R5, R3, R4 ;  /* 0x0000000305047224 */ /* 0x000fca00078e0204 */
[----:B------:R-:W-:-:S13]  /*08a0*/  ISETP.GE.U32.AND P0, PT, R4, R5, PT ;  /* 0x000000050400720c */ /* 0x000fda0003f06070 */
[----:B------:R-:W-:Y:S02]  /*08b0*/  @P0 IMAD.IADD R4, R4, 0x1, -R5 ;  /* 0x0000000104040824 */ /* 0x000fe400078e0a05 */
[----:B------:R-:W-:-:S03]  /*08c0*/  @P0 VIADD R7, R7, 0x1 ;  /* 0x0000000107070836 */ /* 0x000fc60000000000 */
[----:B------:R-:W-:-:S13]  /*08d0*/  ISETP.GE.U32.AND P1, PT, R4, R5, PT ;  /* 0x000000050400720c */ /* 0x000fda0003f26070 */
[----:B------:R-:W-:Y:S02]  /*08e0*/  @P1 IADD3 R7, PT, PT, R7, 0x1, RZ ;  /* 0x0000000107071810 */ /* 0x000fe40007ffe0ff */
[----:B------:R-:W-:-:S05]  /*08f0*/  @!P2 LOP3.LUT R7, RZ, R5, RZ, 0x33, !PT ;  /* 0x00000005ff07a212 */ /* 0x000fca00078e33ff */
[----:B------:R-:W-:-:S05]  /*0900*/  IMAD.IADD R3, R8, 0x1, R7 ;  /* 0x0000000108037824 */ /* 0x000fca00078e0207 */
[C---:B------:R-:W-:Y:S02]  /*0910*/  LOP3.LUT R4, R3.reuse, 0x3, RZ, 0xc0, !PT ;  /* 0x0000000303047812 */ /* 0x040fe400078ec0ff */
[----:B------:R-:W-:Y:S02]  /*0920*/  ISETP.GE.U32.AND P0, PT, R3, 0x3, PT ;  /* 0x000000030300780c */ /* 0x000fe40003f06070 */
[----:B------:R-:W-:-:S13]  /*0930*/  ISETP.NE.AND P1, PT, R4, 0x3, PT ;  /* 0x000000030400780c */ /* 0x000fda0003f25270 */
[----:B--2---:R-:W-:Y:S05]  /*0940*/  @!P1 BRA `(.L_x_7) ;  /* 0x0000000000509947 */ /* 0x004fea0003800000 */
[----:B------:R-:W1:Y:S01]  /*0950*/  LDC.64 R6, c[0x0][0x388] ;  /* 0x0000e200ff067b82 */ /* 0x000e620000000a00 */
[----:B------:R-:W-:Y:S01]  /*0960*/  IADD3 R3, PT, PT, R3, 0x1, RZ ;  /* 0x0000000103037810 */ /* 0x000fe20007ffe0ff */
[----:B0-----:R-:W-:-:S03]  /*0970*/  IMAD R19, R0, R2, RZ ;  /* 0x0000000200137224 */ /* 0x001fc600078e02ff */
[----:B------:R-:W-:-:S05]  /*0980*/  LOP3.LUT R3, R3, 0x3, RZ, 0xc0, !PT ;  /* 0x0000000303037812 */ /* 0x000fca00078ec0ff */
[----:B------:R-:W-:Y:S02]  /*0990*/  IMAD R0, R5, R3, R0 ;  /* 0x0000000305007224 */ /* 0x000fe400078e0200 */
[----:B------:R-:W-:-:S07]  /*09a0*/  IMAD.MOV R3, RZ, RZ, -R3 ;  /* 0x000000ffff037224 */ /* 0x000fce00078e0a03 */
.L_x_8:
[----:B---3--:R-:W-:Y:S01]  /*09b0*/  SHF.R.S32.HI R11, RZ, 0x1f, R19 ;  /* 0x0000001fff0b7819 */ /* 0x008fe20000011413 */
[C---:B-1----:R-:W-:Y:S01]  /*09c0*/  IMAD.WIDE R14, R19.reuse, 0x8, R6 ;  /* 0x00000008130e7825 */ /* 0x042fe200078e0206 */
[----:B------:R-:W-:-:S04]  /*09d0*/  IADD3 R4, P1, PT, R19, R2, RZ ;  /* 0x0000000213047210 */ /* 0x000fc80007f3e0ff */
[----:B------:R-:W-:Y:S01]  /*09e0*/  LEA.HI.X.SX32 R11, R2, R11, 0x1, P1 ;  /* 0x0000000b020b7211 */ /* 0x000fe200008f0eff */
[----:B------:R-:W2:Y:S01]  /*09f0*/  LDG.E.64 R16, desc[UR6][R14.64+0x8] ;  /* 0x000008060e107981 */ /* 0x000ea2000c1e1b00 */
[----:B------:R-:W-:-:S04]  /*0a00*/  LEA R10, P1, R4, UR4, 0x3 ;  /* 0x00000004040a7c11 */ /* 0x000fc8000f8218ff */
[----:B------:R-:W-:-:S05]  /*0a10*/  LEA.HI.X R11, R4, UR5, R11, 0x3, P1 ;  /* 0x00000005040b7c11 */ /* 0x000fca00088f1c0b */
[----:B------:R-:W3:Y:S01]  /*0a20*/  LDG.E.64 R12, desc[UR6][R10.64+-0x10] ;  /* 0xfffff0060a0c7981 */ /* 0x000ee2000c1e1b00 */
[----:B------:R-:W-:-:S04]  /*0a30*/  IADD3 R3, PT, PT, R3, 0x1, RZ ;  /* 0x0000000103037810 */ /* 0x000fc80007ffe0ff */
[----:B------:R-:W-:Y:S01]  /*0a40*/  ISETP.NE.AND P1, PT, R3, RZ, PT ;  /* 0x000000ff0300720c */ /* 0x000fe20003f25270 */
[----:B------:R-:W-:Y:S01]  /*0a50*/  IMAD R19, R5, R2, R19 ;  /* 0x0000000205137224 */ /* 0x000fe200078e0213 */
[----:B---3--:R3:W-:Y:S04]  /*0a60*/  STG.E.64 desc[UR6][R14.64], R12 ;  /* 0x0000000c0e007986 */ /* 0x0087e8000c101b06 */
[----:B--2---:R3:W-:Y:S07]  /*0a70*/  STG.E.64 desc[UR6][R10.64+-0x8], R16 ;  /* 0xfffff8100a007986 */ /* 0x0047ee000c101b06 */
[----:B------:R-:W-:Y:S05]  /*0a80*/  @P1 BRA `(.L_x_8) ;  /* 0xfffffffc00c81947 */ /* 0x000fea000383ffff */
.L_x_7:
[----:B------:R-:W-:Y:S05]  /*0a90*/  BSYNC.RECONVERGENT B0 ;  /* 0x0000000000007941 */ /* 0x000fea0003800200 */
.L_x_6:
[----:B------:R-:W-:Y:S05]  /*0aa0*/  @!P0 EXIT ;  /* 0x000000000000894d */ /* 0x000fea0003800000 */
[----:B------:R-:W1:Y:S01]  /*0ab0*/  LDC.64 R6, c[0x0][0x388] ;  /* 0x0000e200ff067b82 */ /* 0x000e620000000a00 */
[----:B------:R-:W-:Y:S01]  /*0ac0*/  SHF.R.S32.HI R3, RZ, 0x1f, R2 ;  /* 0x0000001fff037819 */ /* 0x000fe20000011402 */
[----:B------:R-:W2:Y:S06]  /*0ad0*/  LDCU.64 UR4, c[0x0][0x388] ;  /* 0x00007100ff0477ac */ /* 0x000eac0008000a00 */
.L_x_9:
[----:B0-----:R-:W-:-:S05]  /*0ae0*/  IMAD R23, R0, R2, RZ ;  /* 0x0000000200177224 */ /* 0x001fca00078e02ff */
[----:B------:R-:W-:-:S04]  /*0af0*/  IADD3 R4, P0, PT, R23, R2, RZ ;  /* 0x0000000217047210 */ /* 0x000fc80007f1e0ff */
[C---:B---3--:R-:W-:Y:S01]  /*0b00*/  LEA.HI.X.SX32 R11, R23.reuse, R3, 0x1, P0 ;  /* 0x00000003170b7211 */ /* 0x048fe200000f0eff */
[----:B-1----:R-:W-:Y:S01]  /*0b10*/  IMAD.WIDE R22, R23, 0x8, R6 ;  /* 0x0000000817167825 */ /* 0x002fe200078e0206 */
[----:B--2---:R-:W-:-:S04]  /*0b20*/  LEA R14, P0, R4, UR4, 0x3 ;  /* 0x00000004040e7c11 */ /* 0x004fc8000f8018ff */
[----:B------:R-:W-:Y:S01]  /*0b30*/  LEA.HI.X R15, R4, UR5, R11, 0x3, P0 ;  /* 0x00000005040f7c11 */ /* 0x000fe200080f1c0b */
[----:B------:R-:W2:Y:S04]  /*0b40*/  LDG.E.64 R20, desc[UR6][R22.64+0x8] ;  /* 0x0000080616147981 */ /* 0x000ea8000c1e1b00 */
[----:B------:R-:W3:Y:S01]  /*0b50*/  LDG.E.64 R18, desc[UR6][R14.64+-0x10] ;  /* 0xfffff0060e127981 */ /* 0x000ee2000c1e1b00 */
[----:B------:R-:W-:-:S04]  /*0b60*/  IMAD.IADD R0, R5, 0x1, R0 ;  /* 0x0000000105007824 */ /* 0x000fc800078e0200 */
[----:B------:R-:W-:-:S05]  /*0b70*/  IMAD R17, R0, R2, RZ ;  /* 0x0000000200117224 */ /* 0x000fca00078e02ff */
[----:B------:R-:W-:-:S04]  /*0b80*/  IADD3 R4, P0, PT, R17, R2, RZ ;  /* 0x0000000211047210 */ /* 0x000fc80007f1e0ff */
[C---:B------:R-:W-:Y:S02]  /*0b90*/  LEA.HI.X.SX32 R11, R17.reuse, R3, 0x1, P0 ;  /* 0x00000003110b7211 */ /* 0x040fe400000f0eff */
[----:B------:R-:W-:Y:S01]  /*0ba0*/  LEA R10, P0, R4, UR4, 0x3 ;  /* 0x00000004040a7c11 */ /* 0x000fe2000f8018ff */
[----:B------:R-:W-:-:S03]  /*0bb0*/  IMAD.WIDE R16, R17, 0x8, R6 ;  /* 0x0000000811107825 */ /* 0x000fc600078e0206 */
[----:B------:R-:W-:Y:S01]  /*0bc0*/  LEA.HI.X R11, R4, UR5, R11, 0x3, P0 ;  /* 0x00000005040b7c11 */ /* 0x000fe200080f1c0b */
[----:B---3--:R0:W-:Y:S04]  /*0bd0*/  STG.E.64 desc[UR6][R22.64], R18 ;  /* 0x0000001216007986 */ /* 0x0081e8000c101b06 */
[----:B--2---:R1:W-:Y:S04]  /*0be0*/  STG.E.64 desc[UR6][R14.64+-0x8], R20 ;  /* 0xfffff8140e007986 */ /* 0x0043e8000c101b06 */
[----:B------:R-:W2:Y:S04]  /*0bf0*/  LDG.E.64 R26, desc[UR6][R10.64+-0x10] ;  /* 0xfffff0060a1a7981 */ /* 0x000ea8000c1e1b00 */
[----:B------:R-:W3:Y:S01]  /*0c00*/  LDG.E.64 R24, desc[UR6][R16.64+0x8] ;  /* 0x0000080610187981 */ /* 0x000ee2000c1e1b00 */
[----:B------:R-:W-:-:S05]  /*0c10*/  IADD3 R0, PT, PT, R5, R0, RZ ;  /* 0x0000000005007210 */ /* 0x000fca0007ffe0ff */
[----:B------:R-:W-:-:S05]  /*0c20*/  IMAD R29, R0, R2, RZ ;  /* 0x00000002001d7224 */ /* 0x000fca00078e02ff */
[----:B------:R-:W-:-:S04]  /*0c30*/  IADD3 R4, P0, PT, R29, R2, RZ ;  /* 0x000000021d047210 */ /* 0x000fc80007f1e0ff */
[C---:B------:R-:W-:Y:S02]  /*0c40*/  LEA.HI.X.SX32 R13, R29.reuse, R3, 0x1, P0 ;  /* 0x000000031d0d7211 */ /* 0x040fe400000f0eff */
[----:B------:R-:W-:Y:S01]  /*0c50*/  LEA R12, P0, R4, UR4, 0x3 ;  /* 0x00000004040c7c11 */ /* 0x000fe2000f8018ff */
[----:B0-----:R-:W-:-:S03]  /*0c60*/  IMAD.WIDE R18, R29, 0x8, R6 ;  /* 0x000000081d127825 */ /* 0x001fc600078e0206 */
[----:B------:R-:W-:Y:S01]  /*0c70*/  LEA.HI.X R13, R4, UR5, R13, 0x3, P0 ;  /* 0x00000005040d7c11 */ /* 0x000fe200080f1c0d */
[----:B--2---:R0:W-:Y:S04]  /*0c80*/  STG.E.64 desc[UR6][R16.64], R26 ;  /* 0x0000001a10007986 */ /* 0x0041e8000c101b06 */
[----:B---3--:R2:W-:Y:S04]  /*0c90*/  STG.E.64 desc[UR6][R10.64+-0x8], R24 ;  /* 0xfffff8180a007986 */ /* 0x0085e8000c101b06 */
[----:B------:R-:W3:Y:S04]  /*0ca0*/  LDG.E.64 R22, desc[UR6][R12.64+-0x10] ;  /* 0xfffff0060c167981 */ /* 0x000ee8000c1e1b00 */
[----:B-1----:R-:W4:Y:S01]  /*0cb0*/  LDG.E.64 R20, desc[UR6][R18.64+0x8] ;  /* 0x0000080612147981 */ /* 0x002f22000c1e1b00 */
[----:B------:R-:W-:-:S04]  /*0cc0*/  IMAD.IADD R0, R5, 0x1, R0 ;  /* 0x0000000105007824 */ /* 0x000fc800078e0200 */
[----:B------:R-:W-:-:S05]  /*0cd0*/  IMAD R29, R0, R2, RZ ;  /* 0x00000002001d7224 */ /* 0x000fca00078e02ff */
[----:B------:R-:W-:-:S04]  /*0ce0*/  IADD3 R4, P0, PT, R29, R2, RZ ;  /* 0x000000021d047210 */ /* 0x000fc80007f1e0ff */
[C---:B------:R-:W-:Y:S02]  /*0cf0*/  LEA.HI.X.SX32 R15, R29.reuse, R3, 0x1, P0 ;  /* 0x000000031d0f7211 */ /* 0x040fe400000f0eff */
[----:B------:R-:W-:Y:S01]  /*0d00*/  LEA R14, P0, R4, UR4, 0x3 ;  /* 0x00000004040e7c11 */ /* 0x000fe2000f8018ff */
[----:B0-----:R-:W-:-:S03]  /*0d10*/  IMAD.WIDE R16, R29, 0x8, R6 ;  /* 0x000000081d107825 */ /* 0x001fc600078e0206 */
[----:B------:R-:W-:Y:S01]  /*0d20*/  LEA.HI.X R15, R4, UR5, R15, 0x3, P0 ;  /* 0x00000005040f7c11 */ /* 0x000fe200080f1c0f */
[----:B---3--:R0:W-:Y:S04]  /*0d30*/  STG.E.64 desc[UR6][R18.64], R22 ;  /* 0x0000001612007986 */ /* 0x0081e8000c101b06 */
[----:B----4-:R0:W-:Y:S04]  /*0d40*/  STG.E.64 desc[UR6][R12.64+-0x8], R20 ;  /* 0xfffff8140c007986 */ /* 0x0101e8000c101b06 */
[----:B--2---:R-:W2:Y:S04]  /*0d50*/  LDG.E.64 R10, desc[UR6][R14.64+-0x10] ;  /* 0xfffff0060e0a7981 */ /* 0x004ea8000c1e1b00 */
[----:B------:R-:W3:Y:S01]  /*0d60*/  LDG.E.64 R24, desc[UR6][R16.64+0x8] ;  /* 0x0000080610187981 */ /* 0x000ee2000c1e1b00 */
[----:B------:R-:W-:-:S04]  /*0d70*/  IADD3 R0, PT, PT, R5, R0, RZ ;  /* 0x0000000005007210 */ /* 0x000fc80007ffe0ff */
[----:B------:R-:W-:Y:S01]  /*0d80*/  ISETP.GE.AND P0, PT, R0, R9, PT ;  /* 0x000000090000720c */ /* 0x000fe20003f06270 */
[----:B--2---:R0:W-:Y:S04]  /*0d90*/  STG.E.64 desc[UR6][R16.64], R10 ;  /* 0x0000000a10007986 */ /* 0x0041e8000c101b06 */
[----:B---3--:R0:W-:Y:S08]  /*0da0*/  STG.E.64 desc[UR6][R14.64+-0x8], R24 ;  /* 0xfffff8180e007986 */ /* 0x0081f0000c101b06 */
[----:B------:R-:W-:Y:S05]  /*0db0*/  @!P0 BRA `(.L_x_9) ;  /* 0xfffffffc00488947 */ /* 0x000fea000383ffff */
[----:B------:R-:W-:Y:S05]  /*0dc0*/  EXIT ;  /* 0x000000000000794d */ /* 0x000fea0003800000 */
.L_x_10:
[----:B------:R-:W-:-:S00]  /*0dd0*/  BRA `(.L_x_10) ;  /* 0xfffffffc00fc7947 */ /* 0x000fc0000383ffff */
[----:B------:R-:W-:-:S00]  /*0de0*/  NOP ;  /* 0x0000000000007918 */ /* 0x000fc00000000000 */
        /* <DEDUP_REMOVED lines=9> */
.L_x_25:


//--------------------- .text._Z16copyPointsKernelPdS_ii --------------------------
	.section	.text._Z16copyPointsKernelPdS_ii,"ax",@progbits
	.align	128
        .global         _Z16copyPointsKernelPdS_ii
        .type           _Z16copyPointsKernelPdS_ii,@function
        .size           _Z16copyPointsKernelPdS_ii,(.L_x_26 - _Z16copyPointsKernelPdS_ii)
        .other          _Z16copyPointsKernelPdS_ii,@"STO_CUDA_ENTRY STV_DEFAULT"
_Z16copyPointsKernelPdS_ii:
.text._Z16copyPointsKernelPdS_ii:
[----:B------:R-:W-:Y:S01]  /*0000*/  LDC R1, c[0x0][0x37c] ;  /* 0x0000df00ff017b82 */ /* 0x000fe20000000800 */
[----:B------:R-:W0:Y:S07]  /*0010*/  S2R R3, SR_TID.Y ;  /* 0x0000000000037919 */ /* 0x000e2e0000002200 */
[----:B------:R-:W1:Y:S01]  /*0020*/  LDC R19, c[0x0][0x360] ;  /* 0x0000d800ff137b82 */ /* 0x000e620000000800 */
[----:B------:R-:W2:Y:S01]  /*0030*/  LDCU UR6, c[0x0][0x370] ;  /* 0x00006e00ff0677ac */ /* 0x000ea20008000800 */
[----:B------:R-:W1:Y:S01]  /*0040*/  S2R R18, SR_TID.X ;  /* 0x0000000000127919 */ /* 0x000e620000002100 */
[----:B------:R-:W3:Y:S05]  /*0050*/  LDCU UR4, c[0x0][0x394] ;  /* 0x00007280ff0477ac */ /* 0x000eea0008000800 */
[----:B------:R-:W0:Y:S08]  /*0060*/  S2UR UR7, SR_CTAID.Y ;  /* 0x00000000000779c3 */ /* 0x000e300000002600 */
[----:B------:R-:W0:Y:S01]  /*0070*/  LDC R0, c[0x0][0x364] ;  /* 0x0000d900ff007b82 */ /* 0x000e220000000800 */
[----:B------:R-:W4:Y:S01]  /*0080*/  LDCU UR8, c[0x0][0x374] ;  /* 0x00006e80ff0877ac */ /* 0x000f220008000800 */
[----:B---3--:R-:W-:-:S06]  /*0090*/  UIADD3 UR4, UPT, UPT, UR4, -0x1, URZ ;  /* 0xffffffff04047890 */ /* 0x008fcc000fffe0ff */
[----:B------:R-:W1:Y:S01]  /*00a0*/  S2UR UR5, SR_CTAID.X ;  /* 0x00000000000579c3 */ /* 0x000e620000002500 */
[C---:B0-----:R-:W-:Y:S02]  /*00b0*/  IMAD R3, R0.reuse, UR7, R3 ;  /* 0x0000000700037c24 */ /* 0x041fe4000f8e0203 */
[----:B----4-:R-:W-:-:S03]  /*00c0*/  IMAD R0, R0, UR8, RZ ;  /* 0x0000000800007c24 */ /* 0x010fc6000f8e02ff */
[----:B------:R-:W-:Y:S01]  /*00d0*/  ISETP.NE.AND P0, PT, R3, RZ, PT ;  /* 0x000000ff0300720c */ /* 0x000fe20003f05270 */
[----:B-1----:R-:W-:-:S03]  /*00e0*/  IMAD R18, R19, UR5, R18 ;  /* 0x0000000513127c24 */ /* 0x002fc6000f8e0212 */
[----:B------:R-:W-:Y:S01]  /*00f0*/  SEL R23, R0, R3, !P0 ;  /* 0x0000000300177207 */ /* 0x000fe20004000000 */
[----:B--2---:R-:W-:-:S03]  /*0100*/  IMAD R19, R19, UR6, RZ ;  /* 0x0000000613137c24 */ /* 0x004fc6000f8e02ff */
[----:B------:R-:W-:-:S13]  /*0110*/  ISETP.GE.AND P0, PT, R23, UR4, PT ;  /* 0x0000000417007c0c */ /* 0x000fda000bf06270 */
[----:B------:R-:W-:Y:S05]  /*0120*/  @P0 EXIT ;  /* 0x000000000000094d */ /* 0x000fea0003800000 */
[----:B------:R-:W0:Y:S01]  /*0130*/  I2F.U32.RP R4, R19 ;  /* 0x0000001300047306 */ /* 0x000e220000209000 */
[----:B------:R-:W1:Y:S01]  /*0140*/  LDCU UR5, c[0x0][0x390] ;  /* 0x00007200ff0577ac */ /* 0x000e620008000800 */
[C---:B------:R-:W-:Y:S02]  /*0150*/  ISETP.GT.AND P0, PT, R18.reuse, RZ, PT ;  /* 0x000000ff1200720c */ /* 0x040fe40003f04270 */
[----:B------:R-:W-:Y:S01]  /*0160*/  IADD3 R7, PT, PT, RZ, -R19, RZ ;  /* 0x80000013ff077210 */ /* 0x000fe20007ffe0ff */
[----:B------:R-:W2:Y:S01]  /*0170*/  LDCU.64 UR6, c[0x0][0x358] ;  /* 0x00006b00ff0677ac */ /* 0x000ea20008000a00 */
[C---:B------:R-:W-:Y:S02]  /*0180*/  SEL R5, R19.reuse, RZ, !P0 ;  /* 0x000000ff13057207 */ /* 0x040fe40004000000 */
[C---:B------:R-:W-:Y:S01]  /*0190*/  ISETP.NE.U32.AND P2, PT, R19.reuse, RZ, PT ;  /* 0x000000ff1300720c */ /* 0x040fe20003f45070 */
[----:B------:R-:W3:Y:S02]  /*01a0*/  LDCU UR9, c[0x0][0x390] ;  /* 0x00007200ff0977ac */ /* 0x000ee40008000800 */
[----:B------:R-:W-:Y:S01]  /*01b0*/  IMAD.IADD R18, R18, 0x1, R5 ;  /* 0x0000000112127824 */ /* 0x000fe200078e0205 */
[----:B0-----:R-:W0:Y:S03]  /*01c0*/  MUFU.RCP R4, R4 ;  /* 0x0000000400047308 */ /* 0x001e260000001000 */
[----:B------:R-:W-:Y:S01]  /*01d0*/  IMAD.IADD R20, R19, 0x1, R18 ;  /* 0x0000000113147824 */ /* 0x000fe200078e0212 */
[----:B-1----:R-:W-:-:S03]  /*01e0*/  UIADD3 UR5, UPT, UPT, UR5, -0x1, URZ ;  /* 0xffffffff05057890 */ /* 0x002fc6000fffe0ff */
[----:B------:R-:W-:-:S03]  /*01f0*/  IMAD.IADD R22, R19, 0x1, R20 ;  /* 0x0000000113167824 */ /* 0x000fc600078e0214 */
[C---:B------:R-:W-:Y:S02]  /*0200*/  ISETP.GE.AND P0, PT, R20.reuse, UR5, PT ;  /* 0x0000000514007c0c */ /* 0x040fe4000bf06270 */
[----:B------:R-:W-:Y:S02]  /*0210*/  VIMNMX R5, PT, PT, R20, UR5, !PT ;  /* 0x0000000514057c48 */ /* 0x000fe4000ffe0100 */
[----:B------:R-:W-:Y:S02]  /*0220*/  SEL R21, RZ, 0x1, P0 ;  /* 0x00000001ff157807 */ /* 0x000fe40000000000 */
[----:B------:R-:W-:Y:S02]  /*0230*/  IADD3 R24, PT, PT, R19, R22, RZ ;  /* 0x0000001613187210 */ /* 0x000fe40007ffe0ff */
[----:B0-----:R-:W-:-:S04]  /*0240*/  IADD3 R2, PT, PT, R4, 0xffffffe, RZ ;  /* 0x0ffffffe04027810 */ /* 0x001fc80007ffe0ff */
[----:B------:R0:W1:Y:S02]  /*0250*/  F2I.FTZ.U32.TRUNC.NTZ R3, R2 ;  /* 0x0000000200037305 */ /* 0x000064000021f000 */
[----:B0-----:R-:W-:Y:S02]  /*0260*/  HFMA2 R2, -RZ, RZ, 0, 0 ;  /* 0x00000000ff027431 */ /* 0x001fe400000001ff */
[----:B-1----:R-:W-:-:S04]  /*0270*/  IMAD R7, R7, R3, RZ ;  /* 0x0000000307077224 */ /* 0x002fc800078e02ff */
[----:B------:R-:W-:Y:S01]  /*0280*/  IMAD.HI.U32 R3, R3, R7, R2 ;  /* 0x0000000703037227 */ /* 0x000fe200078e0002 */
[----:B------:R-:W-:-:S05]  /*0290*/  IADD3 R2, PT, PT, R5, -R20, -R21 ;  /* 0x8000001405027210 */ /* 0x000fca0007ffe815 */
[----:B------:R-:W-:-:S04]  /*02a0*/  IMAD.HI.U32 R4, R3, R2, RZ ;  /* 0x0000000203047227 */ /* 0x000fc800078e00ff */
[----:B------:R-:W-:-:S04]  /*02b0*/  IMAD.MOV R3, RZ, RZ, -R4 ;  /* 0x000000ffff037224 */ /* 0x000fc800078e0a04 */
[----:B------:R-:W-:-:S05]  /*02c0*/  IMAD R2, R19, R3, R2 ;  /* 0x0000000313027224 */ /* 0x000fca00078e0202 */
[----:B------:R-:W-:-:S13]  /*02d0*/  ISETP.GE.U32.AND P0, PT, R2, R19, PT ;  /* 0x000000130200720c */ /* 0x000fda0003f06070 */
[----:B------:R-:W-:Y:S01]  /*02e0*/  @P0 IADD3 R2, PT, PT, -R19, R2, RZ ;  /* 0x0000000213020210 */ /* 0x000fe20007ffe1ff */
[----:B------:R-:W-:-:S03]  /*02f0*/  @P0 VIADD R4, R4, 0x1 ;  /* 0x0000000104040836 */ /* 0x000fc60000000000 */
[----:B------:R-:W-:-:S13]  /*0300*/  ISETP.GE.U32.AND P1, PT, R2, R19, PT ;  /* 0x000000130200720c */ /* 0x000fda0003f26070 */
[----:B------:R-:W-:Y:S02]  /*0310*/  @P1 IADD3 R4, PT, PT, R4, 0x1, RZ ;  /* 0x0000000104041810 */ /* 0x000fe40007ffe0ff */
[----:B------:R-:W-:-:S04]  /*0320*/  @!P2 LOP3.LUT R4, RZ, R19, RZ, 0x33, !PT ;  /* 0x00000013ff04a212 */ /* 0x000fc800078e33ff */
[----:B--23--:R-:W-:-:S07]  /*0330*/  IADD3 R21, PT, PT, R21, R4, RZ ;  /* 0x0000000415157210 */ /* 0x00cfce0007ffe0ff */
.L_x_16:
[----:B------:R-:W-:Y:S01]  /*0340*/  ISETP.GE.AND P0, PT, R18, UR5, PT ;  /* 0x0000000512007c0c */ /* 0x000fe2000bf06270 */
[----:B------:R-:W-:-:S12]  /*0350*/  BSSY.RECONVERGENT B0, `(.L_x_11) ;  /* 0x0000037000007945 */ /* 0x000fd80003800200 */
[----:B012---:R-:W-:Y:S05]  /*0360*/  @P0 BRA `(.L_x_12) ;  /* 0x0000000000d40947 */ /* 0x007fea0003800000 */
[----:B------:R-:W-:Y:S01]  /*0370*/  LOP3.LUT R8, R21, 0x3, RZ, 0xc0, !PT ;  /* 0x0000000315087812 */ /* 0x000fe200078ec0ff */
[----:B------:R-:W-:Y:S01]  /*0380*/  BSSY.RECONVERGENT B1, `(.L_x_13) ;  /* 0x000001b000017945 */ /* 0x000fe20003800200 */
[----:B------:R-:W-:Y:S02]  /*0390*/  IMAD.MOV.U32 R26, RZ, RZ, R18 ;  /* 0x000000ffff1a7224 */ /* 0x000fe400078e0012 */
[----:B------:R-:W-:-:S13]  /*03a0*/  ISETP.NE.AND P0, PT, R8, 0x3, PT ;  /* 0x000000030800780c */ /* 0x000fda0003f05270 */
[----:B------:R-:W-:Y:S05]  /*03b0*/  @!P0 BRA `(.L_x_14) ;  /* 0x00000000005c8947 */ /* 0x000fea0003800000 */
[----:B------:R-:W0:Y:S01]  /*03c0*/  LDC.64 R2, c[0x0][0x380] ;  /* 0x0000e000ff027b82 */ /* 0x000e220000000a00 */
[----:B------:R-:W1:Y:S07]  /*03d0*/  LDCU UR8, c[0x0][0x390] ;  /* 0x00007200ff0877ac */ /* 0x000e6e0008000800 */
[----:B------:R-:W2:Y:S01]  /*03e0*/  LDC.64 R4, c[0x0][0x388] ;  /* 0x0000e200ff047b82 */ /* 0x000ea20000000a00 */
[----:B-1----:R-:W-:-:S04]  /*03f0*/  IMAD R9, R23, UR8, R18 ;  /* 0x0000000817097c24 */ /* 0x002fc8000f8e0212 */
[----:B0-----:R-:W-:-:S05]  /*0400*/  IMAD.WIDE R2, R9, 0x8, R2 ;  /* 0x0000000809027825 */ /* 0x001fca00078e0202 */
[----:B------:R-:W3:Y:S01]  /*0410*/  LDG.E.64 R6, desc[UR6][R2.64] ;  /* 0x0000000602067981 */ /* 0x000ee2000c1e1b00 */
[----:B------:R-:W-:Y:S01]  /*0420*/  ISETP.NE.AND P0, PT, R8, RZ, PT ;  /* 0x000000ff0800720c */ /* 0x000fe20003f05270 */
[----:B--2---:R-:W-:Y:S01]  /*0430*/  IMAD.WIDE R4, R9, 0x8, R4 ;  /* 0x0000000809047825 */ /* 0x004fe200078e0204 */
[----:B------:R-:W-:-:S04]  /*0440*/  MOV R26, R20 ;  /* 0x00000014001a7202 */ /* 0x000fc80000000f00 */
[----:B---3--:R0:W-:Y:S07]  /*0450*/  STG.E.64 desc[UR6][R4.64], R6 ;  /* 0x0000000604007986 */ /* 0x0081ee000c101b06 */
[----:B------:R-:W-:Y:S05]  /*0460*/  @!P0 BRA `(.L_x_14) ;  /* 0x0000000000308947 */ /* 0x000fea0003800000 */
[----:B0-----:R-:W-:-:S05]  /*0470*/  IMAD.WIDE R6, R19, 0x8, R2 ;  /* 0x0000000813067825 */ /* 0x001fca00078e0202 */
[----:B------:R-:W2:Y:S01]  /*0480*/  LDG.E.64 R2, desc[UR6][R6.64] ;  /* 0x0000000606027981 */ /* 0x000ea2000c1e1b00 */
[----:B------:R-:W-:Y:S01]  /*0490*/  IMAD.WIDE R4, R19, 0x8, R4 ;  /* 0x0000000813047825 */ /* 0x000fe200078e0204 */
[----:B------:R-:W-:Y:S02]  /*04a0*/  ISETP.NE.AND P0, PT, R8, 0x1, PT ;  /* 0x000000010800780c */ /* 0x000fe40003f05270 */
[----:B------:R-:W-:Y:S02]  /*04b0*/  MOV R26, R22 ;  /* 0x00000016001a7202 */ /* 0x000fe40000000f00 */
[----:B--2---:R1:W-:Y:S09]  /*04c0*/  STG.E.64 desc[UR6][R4.64], R2 ;  /* 0x0000000204007986 */ /* 0x0043f2000c101b06 */
[----:B------:R-:W-:Y:S05]  /*04d0*/  @!P0 BRA `(.L_x_14) ;  /* 0x0000000000148947 */ /* 0x000fea0003800000 */
[----:B-1----:R-:W-:-:S06]  /*04e0*/  IMAD.WIDE R2, R19, 0x8, R6 ;  /* 0x0000000813027825 */ /* 0x002fcc00078e0206 */
[----:B------:R-:W2:Y:S01]  /*04f0*/  LDG.E.64 R2, desc[UR6][R2.64] ;  /* 0x0000000602027981 */ /* 0x000ea2000c1e1b00 */
[----:B------:R-:W-:-:S04]  /*0500*/  IMAD.WIDE R4, R19, 0x8, R4 ;  /* 0x0000000813047825 */ /* 0x000fc800078e0204 */
[----:B------:R-:W-:Y:S01]  /*0510*/  IMAD.MOV.U32 R26, RZ, RZ, R24 ;  /* 0x000000ffff1a7224 */ /* 0x000fe200078e0018 */
[----:B--2---:R2:W-:Y:S06]  /*0520*/  STG.E.64 desc[UR6][R4.64], R2 ;  /* 0x0000000204007986 */ /* 0x0045ec000c101b06 */
.L_x_14:
[----:B------:R-:W-:Y:S05]  /*0530*/  BSYNC.RECONVERGENT B1 ;  /* 0x0000000000017941 */ /* 0x000fea0003800200 */
.L_x_13:
[----:B-12---:R-:W1:Y:S01]  /*0540*/  LDC.64 R2, c[0x0][0x380] ;  /* 0x0000e000ff027b82 */ /* 0x006e620000000a00 */
[----:B------:R-:W-:-:S07]  /*0550*/  ISETP.GE.U32.AND P0, PT, R21, 0x3, PT ;  /* 0x000000031500780c */ /* 0x000fce0003f06070 */
[----:B0-----:R-:W0:Y:S06]  /*0560*/  LDC.64 R4, c[0x0][0x388] ;  /* 0x0000e200ff047b82 */ /* 0x001e2c0000000a00 */
[----:B------:R-:W-:Y:S05]  /*0570*/  @!P0 BRA `(.L_x_12) ;  /* 0x0000000000508947 */ /* 0x000fea0003800000 */
.L_x_15:
[----:B------:R-:W-:-:S04]  /*0580*/  IMAD R15, R23, UR9, R26 ;  /* 0x00000009170f7c24 */ /* 0x000fc8000f8e021a */
[----:B-12---:R-:W-:-:S05]  /*0590*/  IMAD.WIDE R6, R15, 0x8, R2 ;  /* 0x000000080f067825 */ /* 0x006fca00078e0202 */
[----:B------:R-:W2:Y:S01]  /*05a0*/  LDG.E.64 R28, desc[UR6][R6.64] ;  /* 0x00000006061c7981 */ /* 0x000ea2000c1e1b00 */
[----:B0-----:R-:W-:-:S04]  /*05b0*/  IMAD.WIDE R14, R15, 0x8, R4 ;  /* 0x000000080f0e7825 */ /* 0x001fc800078e0204 */
[C---:B------:R-:W-:Y:S01]  /*05c0*/  IMAD.WIDE R10, R19.reuse, 0x8, R6 ;  /* 0x00000008130a7825 */ /* 0x040fe200078e0206 */
[----:B--2---:R-:W-:Y:S04]  /*05d0*/  STG.E.64 desc[UR6][R14.64], R28 ;  /* 0x0000001c0e007986 */ /* 0x004fe8000c101b06 */
[----:B------:R-:W2:Y:S01]  /*05e0*/  LDG.E.64 R6, desc[UR6][R10.64] ;  /* 0x000000060a067981 */ /* 0x000ea2000c1e1b00 */
[----:B------:R-:W-:-:S04]  /*05f0*/  IMAD.WIDE R8, R19, 0x8, R14 ;  /* 0x0000000813087825 */ /* 0x000fc800078e020e */
[C---:B------:R-:W-:Y:S01]  /*0600*/  IMAD.WIDE R12, R19.reuse, 0x8, R10 ;  /* 0x00000008130c7825 */ /* 0x040fe200078e020a */
[----:B--2---:R0:W-:Y:S04]  /*0610*/  STG.E.64 desc[UR6][R8.64], R6 ;  /* 0x0000000608007986 */ /* 0x0041e8000c101b06 */
[----:B------:R1:W2:Y:S01]  /*0620*/  LDG.E.64 R16, desc[UR6][R12.64] ;  /* 0x000000060c107981 */ /* 0x0002a2000c1e1b00 */
[----:B------:R-:W-:-:S04]  /*0630*/  IMAD.WIDE R10, R19, 0x8, R8 ;  /* 0x00000008130a7825 */ /* 0x000fc800078e0208 */
[C---:B-1----:R-:W-:Y:S01]  /*0640*/  IMAD.WIDE R12, R19.reuse, 0x8, R12 ;  /* 0x00000008130c7825 */ /* 0x042fe200078e020c */
[----:B--2---:R2:W-:Y:S05]  /*0650*/  STG.E.64 desc[UR6][R10.64], R16 ;  /* 0x000000100a007986 */ /* 0x0045ea000c101b06 */
[----:B------:R-:W3:Y:S01]  /*0660*/  LDG.E.64 R12, desc[UR6][R12.64] ;  /* 0x000000060c0c7981 */ /* 0x000ee2000c1e1b00 */
[C---:B0-----:R-:W-:Y:S01]  /*0670*/  IMAD.WIDE R6, R19.reuse, 0x8, R10 ;  /* 0x0000000813067825 */ /* 0x041fe200078e020a */
[----:B------:R-:W-:-:S04]  /*0680*/  LEA R26, R19, R26, 0x2 ;  /* 0x0000001a131a7211 */ /* 0x000fc800078e10ff */
[----:B------:R-:W-:Y:S01]  /*0690*/  ISETP.GE.AND P0, PT, R26, UR5, PT ;  /* 0x000000051a007c0c */ /* 0x000fe2000bf06270 */
[----:B---3--:R2:W-:-:S12]  /*06a0*/  STG.E.64 desc[UR6][R6.64], R12 ;  /* 0x0000000c06007986 */ /* 0x0085d8000c101b06 */
[----:B------:R-:W-:Y:S05]  /*06b0*/  @!P0 BRA `(.L_x_15) ;  /* 0xfffffffc00b08947 */ /* 0x000fea000383ffff */
.L_x_12:
[----:B------:R-:W-:Y:S05]  /*06c0*/  BSYNC.RECONVERGENT B0 ;  /* 0x0000000000007941 */ /* 0x000fea0003800200 */
.L_x_11:
[----:B------:R-:W-:-:S04]  /*06d0*/  IADD3 R23, PT, PT, R0, R23, RZ ;  /* 0x0000001700177210 */ /* 0x000fc80007ffe0ff */
[----:B------:R-:W-:-:S13]  /*06e0*/  ISETP.GE.AND P0, PT, R23, UR4, PT ;  /* 0x0000000417007c0c */ /* 0x000fda000bf06270 */
[----:B------:R-:W-:Y:S05]  /*06f0*/  @!P0 BRA `(.L_x_16) ;  /* 0xfffffffc00108947 */ /* 0x000fea000383ffff */
[----:B------:R-:W-:Y:S05]  /*0700*/  EXIT ;  /* 0x000000000000794d */ /* 0x000fea0003800000 */
.L_x_17:
        /* <DEDUP_REMOVED lines=15> */
.L_x_26:


//--------------------- .text._Z16jacobiStepKernelPdS_S_ii --------------------------
	.section	.text._Z16jacobiStepKernelPdS_S_ii,"ax",@progbits
	.align	128
        .global         _Z16jacobiStepKernelPdS_S_ii
        .type           _Z16jacobiStepKernelPdS_S_ii,@function
        .size           _Z16jacobiStepKernelPdS_S_ii,(.L_x_27 - _Z16jacobiStepKernelPdS_S_ii)
        .other          _Z16jacobiStepKernelPdS_S_ii,@"STO_CUDA_ENTRY STV_DEFAULT"
_Z16jacobiStepKernelPdS_S_ii:
.text._Z16jacobiStepKernelPdS_S_ii:
        /* <DEDUP_REMOVED lines=13> */
[----:B------:R-:W-:-:S04]  /*00d0*/  ISETP.NE.AND P0, PT, R3, RZ, PT ;  /* 0x000000ff0300720c */ /* 0x000fc80003f05270 */
[----:B------:R-:W-:Y:S01]  /*00e0*/  SEL R8, R0, R3, !P0 ;  /* 0x0000000300087207 */ /* 0x000fe20004000000 */
[C---:B-1----:R-:W-:Y:S02]  /*00f0*/  IMAD R3, R5.reuse, UR5, R2 ;  /* 0x0000000505037c24 */ /* 0x042fe4000f8e0202 */
[----:B--2---:R-:W-:Y:S01]  /*0100*/  IMAD R2, R5, UR6, RZ ;  /* 0x0000000605027c24 */ /* 0x004fe2000f8e02ff */
        /* <DEDUP_REMOVED lines=8> */
[----:B------:R-:W-:Y:S02]  /*0190*/  ISETP.NE.U32.AND P2, PT, R2, RZ, PT ;  /* 0x000000ff0200720c */ /* 0x000fe40003f45070 */
[----:B------:R-:W-:-:S04]  /*01a0*/  IADD3 R3, PT, PT, R3, R4, RZ ;  /* 0x0000000403037210 */ /* 0x000fc80007ffe0ff */
[C---:B------:R-:W-:Y:S01]  /*01b0*/  IADD3 R5, PT, PT, R2.reuse, R3, RZ ;  /* 0x0000000302057210 */ /* 0x040fe20007ffe0ff */
[----:B0-----:R-:W0:Y:S03]  /*01c0*/  MUFU.RCP R9, R9 ;  /* 0x0000000900097308 */ /* 0x001e260000001000 */
[----:B------:R-:W-:Y:S01]  /*01d0*/  IADD3 R25, PT, PT, R2, R5, RZ ;  /* 0x0000000502197210 */ /* 0x000fe20007ffe0ff */
[----:B-1----:R-:W-:-:S06]  /*01e0*/  UIADD3 UR5, UPT, UPT, UR5, -0x1, URZ ;  /* 0xffffffff05057890 */ /* 0x002fcc000fffe0ff */
[C---:B------:R-:W-:Y:S02]  /*01f0*/  ISETP.GE.AND P0, PT, R5.reuse, UR5, PT ;  /* 0x0000000505007c0c */ /* 0x040fe4000bf06270 */
[----:B------:R-:W-:Y:S02]  /*0200*/  VIMNMX R4, PT, PT, R5, UR5, !PT ;  /* 0x0000000505047c48 */ /* 0x000fe4000ffe0100 */
[----:B------:R-:W-:Y:S02]  /*0210*/  SEL R24, RZ, 0x1, P0 ;  /* 0x00000001ff187807 */ /* 0x000fe40000000000 */
[----:B0-----:R-:W-:-:S04]  /*0220*/  IADD3 R6, PT, PT, R9, 0xffffffe, RZ ;  /* 0x0ffffffe09067810 */ /* 0x001fc80007ffe0ff */
[----:B------:R0:W1:Y:S02]  /*0230*/  F2I.FTZ.U32.TRUNC.NTZ R7, R6 ;  /* 0x0000000600077305 */ /* 0x000064000021f000 */
[----:B0-----:R-:W-:Y:S02]  /*0240*/  HFMA2 R6, -RZ, RZ, 0, 0 ;  /* 0x00000000ff067431 */ /* 0x001fe400000001ff */
[----:B-1----:R-:W-:-:S04]  /*0250*/  IMAD R9, R11, R7, RZ ;  /* 0x000000070b097224 */ /* 0x002fc800078e02ff */
[----:B------:R-:W-:Y:S01]  /*0260*/  IMAD.HI.U32 R6, R7, R9, R6 ;  /* 0x0000000907067227 */ /* 0x000fe200078e0006 */
[----:B------:R-:W-:-:S05]  /*0270*/  IADD3 R7, PT, PT, R4, -R5, -R24 ;  /* 0x8000000504077210 */ /* 0x000fca0007ffe818 */
[----:B------:R-:W-:-:S05]  /*0280*/  IMAD.HI.U32 R9, R6, R7, RZ ;  /* 0x0000000706097227 */ /* 0x000fca00078e00ff */
[----:B------:R-:W-:-:S05]  /*0290*/  IADD3 R4, PT, PT, -R9, RZ, RZ ;  /* 0x000000ff09047210 */ /* 0x000fca0007ffe1ff */
[----:B------:R-:W-:Y:S01]  /*02a0*/  IMAD R7, R2, R4, R7 ;  /* 0x0000000402077224 */ /* 0x000fe200078e0207 */
[----:B------:R-:W-:-:S04]  /*02b0*/  MOV R4, R8 ;  /* 0x0000000800047202 */ /* 0x000fc80000000f00 */
[----:B------:R-:W-:-:S13]  /*02c0*/  ISETP.GE.U32.AND P0, PT, R7, R2, PT ;  /* 0x000000020700720c */ /* 0x000fda0003f06070 */
[----:B------:R-:W-:Y:S02]  /*02d0*/  @P0 IADD3 R7, PT, PT, -R2, R7, RZ ;  /* 0x0000000702070210 */ /* 0x000fe40007ffe1ff */
[----:B------:R-:W-:Y:S02]  /*02e0*/  @P0 IADD3 R9, PT, PT, R9, 0x1, RZ ;  /* 0x0000000109090810 */ /* 0x000fe40007ffe0ff */
[----:B------:R-:W-:-:S13]  /*02f0*/  ISETP.GE.U32.AND P1, PT, R7, R2, PT ;  /* 0x000000020700720c */ /* 0x000fda0003f26070 */
[----:B------:R-:W-:Y:S02]  /*0300*/  @P1 IADD3 R9, PT, PT, R9, 0x1, RZ ;  /* 0x0000000109091810 */ /* 0x000fe40007ffe0ff */
[----:B------:R-:W-:-:S04]  /*0310*/  @!P2 LOP3.LUT R9, RZ, R2, RZ, 0x33, !PT ;  /* 0x00000002ff09a212 */ /* 0x000fc800078e33ff */
[----:B--2---:R-:W-:-:S07]  /*0320*/  IADD3 R24, PT, PT, R24, R9, RZ ;  /* 0x0000000918187210 */ /* 0x004fce0007ffe0ff */
.L_x_23:
[----:B------:R-:W-:Y:S01]  /*0330*/  ISETP.GE.AND P0, PT, R3, UR5, PT ;  /* 0x0000000503007c0c */ /* 0x000fe2000bf06270 */
[----:B------:R-:W-:-:S12]  /*0340*/  BSSY.RECONVERGENT B0, `(.L_x_18) ;  /* 0x0000092000007945 */ /* 0x000fd80003800200 */
[----:B0123--:R-:W-:Y:S05]  /*0350*/  @P0 BRA `(.L_x_19) ;  /* 0x0000000800400947 */ /* 0x00ffea0003800000 */
[----:B------:R-:W0:Y:S01]  /*0360*/  LDC R27, c[0x0][0x398] ;  /* 0x0000e600ff1b7b82 */ /* 0x000e220000000800 */
[----:B------:R-:W-:Y:S01]  /*0370*/  LOP3.LUT R22, R24, 0x3, RZ, 0xc0, !PT ;  /* 0x0000000318167812 */ /* 0x000fe200078ec0ff */
[----:B------:R-:W-:Y:S01]  /*0380*/  BSSY.RECONVERGENT B1, `(.L_x_20) ;  /* 0x0000043000017945 */ /* 0x000fe20003800200 */
[----:B------:R-:W-:Y:S02]  /*0390*/  MOV R29, R3 ;  /* 0x00000003001d7202 */ /* 0x000fe40000000f00 */
[----:B------:R-:W-:Y:S01]  /*03a0*/  ISETP.NE.AND P0, PT, R22, 0x3, PT ;  /* 0x000000031600780c */ /* 0x000fe20003f05270 */
[----:B0-----:R-:W-:Y:S01]  /*03b0*/  IMAD R26, R4, R27, R27 ;  /* 0x0000001b041a7224 */ /* 0x001fe200078e021b */
[----:B------:R-:W-:-:S04]  /*03c0*/  IADD3 R7, PT, PT, -R27, RZ, RZ ;  /* 0x000000ff1b077210 */ /* 0x000fc80007ffe1ff */
[----:B------:R-:W-:-:S07]  /*03d0*/  LEA R26, R7, R26, 0x1 ;  /* 0x0000001a071a7211 */ /* 0x000fce00078e08ff */
[----:B------:R-:W-:Y:S05]  /*03e0*/  @!P0 BRA `(.L_x_21) ;  /* 0x0000000000f08947 */ /* 0x000fea0003800000 */
[----:B------:R-:W0:Y:S01]  /*03f0*/  LDC.64 R10, c[0x0][0x388] ;  /* 0x0000e200ff0a7b82 */ /* 0x000e220000000a00 */
[----:B------:R-:W-:-:S07]  /*0400*/  IMAD R21, R4, R27, R3 ;  /* 0x0000001b04157224 */ /* 0x000fce00078e0203 */
[----:B------:R-:W1:Y:S01]  /*0410*/  LDC.64 R12, c[0x0][0x390] ;  /* 0x0000e400ff0c7b82 */ /* 0x000e620000000a00 */
[----:B0-----:R-:W-:-:S05]  /*0420*/  IMAD.WIDE R8, R21, 0x8, R10 ;  /* 0x0000000815087825 */ /* 0x001fca00078e020a */
[----:B------:R-:W2:Y:S04]  /*0430*/  LDG.E.64 R18, desc[UR6][R8.64+0x8] ;  /* 0x0000080608127981 */ /* 0x000ea8000c1e1b00 */
[----:B------:R-:W2:Y:S01]  /*0440*/  LDG.E.64 R16, desc[UR6][R8.64+-0x8] ;  /* 0xfffff80608107981 */ /* 0x000ea2000c1e1b00 */
[----:B------:R-:W-:Y:S01]  /*0450*/  IMAD.WIDE R28, R27, 0x8, R8 ;  /* 0x000000081b1c7825 */ /* 0x000fe200078e0208 */
[----:B------:R-:W-:-:S04]  /*0460*/  IADD3 R7, PT, PT, R3, R26, RZ ;  /* 0x0000001a03077210 */ /* 0x000fc80007ffe0ff */
[----:B------:R0:W3:Y:S01]  /*0470*/  LDG.E.64 R14, desc[UR6][R28.64] ;  /* 0x000000061c0e7981 */ /* 0x0000e2000c1e1b00 */
[----:B------:R-:W-:-:S05]  /*0480*/  IMAD.WIDE R10, R7, 0x8, R10 ;  /* 0x00000008070a7825 */ /* 0x000fca00078e020a */
[----:B------:R-:W4:Y:S01]  /*0490*/  LDG.E.64 R6, desc[UR6][R10.64] ;  /* 0x000000060a067981 */ /* 0x000f22000c1e1b00 */
[----:B-1----:R-:W-:Y:S01]  /*04a0*/  IMAD.WIDE R12, R21, 0x8, R12 ;  /* 0x00000008150c7825 */ /* 0x002fe200078e020c */
[----:B--2---:R-:W-:-:S04]  /*04b0*/  DADD R18, R18, R16 ;  /* 0x0000000012127229 */ /* 0x004fc80000000010 */
[----:B------:R-:W2:Y:S01]  /*04c0*/  LDG.E.64 R16, desc[UR6][R12.64] ;  /* 0x000000060c107981 */ /* 0x000ea2000c1e1b00 */
[----:B------:R-:W-:Y:S02]  /*04d0*/  ISETP.NE.AND P0, PT, R22, RZ, PT ;  /* 0x000000ff1600720c */ /* 0x000fe40003f05270 */
[----:B0-----:R-:W-:Y:S01]  /*04e0*/  MOV R29, R5 ;  /* 0x00000005001d7202 */ /* 0x001fe20000000f00 */
[----:B---3--:R-:W-:Y:S01]  /*04f0*/  DADD R18, R18, R14 ;  /* 0x0000000012127229 */ /* 0x008fe2000000000e */
[----:B------:R-:W0:Y:S07]  /*0500*/  LDC.64 R14, c[0x0][0x380] ;  /* 0x0000e000ff0e7b82 */ /* 0x000e2e0000000a00 */
[----:B----4-:R-:W-:-:S08]  /*0510*/  DADD R6, R18, R6 ;  /* 0x0000000012067229 */ /* 0x010fd00000000006 */
[----:B--2---:R-:W-:Y:S01]  /*0520*/  DADD R16, R16, -R6 ;  /* 0x0000000010107229 */ /* 0x004fe20000000806 */
[----:B0-----:R-:W-:-:S07]  /*0530*/  IMAD.WIDE R6, R21, 0x8, R14 ;  /* 0x0000000815067825 */ /* 0x001fce00078e020e */
[----:B------:R-:W-:-:S07]  /*0540*/  DMUL R16, R16, -0.25 ;  /* 0xbfd0000010107828 */ /* 0x000fce0000000000 */
[----:B------:R0:W-:Y:S01]  /*0550*/  STG.E.64 desc[UR6][R6.64], R16 ;  /* 0x0000001006007986 */ /* 0x0001e2000c101b06 */
[----:B------:R-:W-:Y:S05]  /*0560*/  @!P0 BRA `(.L_x_21) ;  /* 0x0000000000908947 */ /* 0x000fea0003800000 */
[----:B------:R-:W-:-:S05]  /*0570*/  IMAD.WIDE R8, R2, 0x8, R8 ;  /* 0x0000000802087825 */ /* 0x000fca00078e0208 */
[----:B------:R-:W2:Y:S01]  /*0580*/  LDG.E.64 R20, desc[UR6][R8.64+0x8] ;  /* 0x0000080608147981 */ /* 0x000ea2000c1e1b00 */
[----:B0-----:R-:W-:-:S03]  /*0590*/  IMAD.WIDE R16, R27, 0x8, R8 ;  /* 0x000000081b107825 */ /* 0x001fc600078e0208 */
[----:B------:R-:W2:Y:S01]  /*05a0*/  LDG.E.64 R18, desc[UR6][R8.64+-0x8] ;  /* 0xfffff80608127981 */ /* 0x000ea2000c1e1b00 */
[----:B------:R-:W-:-:S03]  /*05b0*/  IMAD.WIDE R10, R2, 0x8, R10 ;  /* 0x00000008020a7825 */ /* 0x000fc600078e020a */
[----:B------:R-:W3:Y:S01]  /*05c0*/  LDG.E.64 R16, desc[UR6][R16.64] ;  /* 0x0000000610107981 */ /* 0x000ee2000c1e1b00 */
[----:B------:R-:W-:-:S03]  /*05d0*/  IMAD.WIDE R12, R2, 0x8, R12 ;  /* 0x00000008020c7825 */ /* 0x000fc600078e020c */
[----:B------:R-:W4:Y:S04]  /*05e0*/  LDG.E.64 R14, desc[UR6][R10.64] ;  /* 0x000000060a0e7981 */ /* 0x000f28000c1e1b00 */
[----:B------:R-:W5:Y:S01]  /*05f0*/  LDG.E.64 R28, desc[UR6][R12.64] ;  /* 0x000000060c1c7981 */ /* 0x000f62000c1e1b00 */
[----:B------:R-:W-:Y:S01]  /*0600*/  IMAD.WIDE R6, R2, 0x8, R6 ;  /* 0x0000000802067825 */ /* 0x000fe200078e0206 */
[----:B------:R-:W-:Y:S01]  /*0610*/  ISETP.NE.AND P0, PT, R22, 0x1, PT ;  /* 0x000000011600780c */ /* 0x000fe20003f05270 */
[----:B--2---:R-:W-:-:S08]  /*0620*/  DADD R18, R20, R18 ;  /* 0x0000000014127229 */ /* 0x004fd00000000012 */
[----:B---3--:R-:W-:-:S08]  /*0630*/  DADD R16, R18, R16 ;  /* 0x0000000012107229 */ /* 0x008fd00000000010 */
[----:B----4-:R-:W-:-:S08]  /*0640*/  DADD R14, R16, R14 ;  /* 0x00000000100e7229 */ /* 0x010fd0000000000e */
[----:B-----5:R-:W-:Y:S01]  /*0650*/  DADD R14, R28, -R14 ;  /* 0x000000001c0e7229 */ /* 0x020fe2000000080e */
[----:B------:R-:W-:-:S07]  /*0660*/  MOV R29, R25 ;  /* 0x00000019001d7202 */ /* 0x000fce0000000f00 */
[----:B------:R-:W-:-:S07]  /*0670*/  DMUL R14, R14, -0.25 ;  /* 0xbfd000000e0e7828 */ /* 0x000fce0000000000 */
[----:B------:R1:W-:Y:S01]  /*0680*/  STG.E.64 desc[UR6][R6.64], R14 ;  /* 0x0000000e06007986 */ /* 0x0003e2000c101b06 */
[----:B------:R-:W-:Y:S05]  /*0690*/  @!P0 BRA `(.L_x_21) ;  /* 0x0000000000448947 */ /* 0x000fea0003800000 */
[----:B------:R-:W-:-:S05]  /*06a0*/  IMAD.WIDE R18, R2, 0x8, R8 ;  /* 0x0000000802127825 */ /* 0x000fca00078e0208 */
[----:B------:R-:W2:Y:S01]  /*06b0*/  LDG.E.64 R16, desc[UR6][R18.64+0x8] ;  /* 0x0000080612107981 */ /* 0x000ea2000c1e1b00 */
[----:B-1----:R-:W-:-:S03]  /*06c0*/  IMAD.WIDE R14, R27, 0x8, R18 ;  /* 0x000000081b0e7825 */ /* 0x002fc600078e0212 */
[----:B------:R-:W2:Y:S01]  /*06d0*/  LDG.E.64 R8, desc[UR6][R18.64+-0x8] ;  /* 0xfffff80612087981 */ /* 0x000ea2000c1e1b00 */
[----:B------:R-:W-:-:S03]  /*06e0*/  IMAD.WIDE R10, R2, 0x8, R10 ;  /* 0x00000008020a7825 */ /* 0x000fc600078e020a */
[----:B------:R-:W3:Y:S01]  /*06f0*/  LDG.E.64 R14, desc[UR6][R14.64] ;  /* 0x000000060e0e7981 */ /* 0x000ee2000c1e1b00 */
[----:B------:R-:W-:-:S03]  /*0700*/  IMAD.WIDE R12, R2, 0x8, R12 ;  /* 0x00000008020c7825 */ /* 0x000fc600078e020c */
[----:B------:R-:W4:Y:S04]  /*0710*/  LDG.E.64 R10, desc[UR6][R10.64] ;  /* 0x000000060a0a7981 */ /* 0x000f28000c1e1b00 */
[----:B------:R-:W5:Y:S01]  /*0720*/  LDG.E.64 R12, desc[UR6][R12.64] ;  /* 0x000000060c0c7981 */ /* 0x000f62000c1e1b00 */
[C---:B------:R-:W-:Y:S01]  /*0730*/  IMAD.WIDE R6, R2.reuse, 0x8, R6 ;  /* 0x0000000802067825 */ /* 0x040fe200078e0206 */
[----:B------:R-:W-:Y:S01]  /*0740*/  IADD3 R29, PT, PT, R2, R25, RZ ;  /* 0x00000019021d7210 */ /* 0x000fe20007ffe0ff */
[----:B--2---:R-:W-:-:S08]  /*0750*/  DADD R8, R16, R8 ;  /* 0x0000000010087229 */ /* 0x004fd00000000008 */
[----:B---3--:R-:W-:-:S08]  /*0760*/  DADD R8, R8, R14 ;  /* 0x0000000008087229 */ /* 0x008fd0000000000e */
[----:B----4-:R-:W-:-:S08]  /*0770*/  DADD R8, R8, R10 ;  /* 0x0000000008087229 */ /* 0x010fd0000000000a */
[----:B-----5:R-:W-:-:S08]  /*0780*/  DADD R8, R12, -R8 ;  /* 0x000000000c087229 */ /* 0x020fd00000000808 */
[----:B------:R-:W-:-:S07]  /*0790*/  DMUL R8, R8, -0.25 ;  /* 0xbfd0000008087828 */ /* 0x000fce0000000000 */
[----:B------:R2:W-:Y:S04]  /*07a0*/  STG.E.64 desc[UR6][R6.64], R8 ;  /* 0x0000000806007986 */ /* 0x0005e8000c101b06 */
.L_x_21:
[----:B------:R-:W-:Y:S05]  /*07b0*/  BSYNC.RECONVERGENT B1 ;  /* 0x0000000000017941 */ /* 0x000fea0003800200 */
.L_x_20:
[----:B------:R-:W-:-:S13]  /*07c0*/  ISETP.GE.U32.AND P0, PT, R24, 0x3, PT ;  /* 0x000000031800780c */ /* 0x000fda0003f06070 */
[----:B------:R-:W-:Y:S05]  /*07d0*/  @!P0 BRA `(.L_x_19) ;  /* 0x0000000400208947 */ /* 0x000fea0003800000 */
.L_x_22:
[----:B0-----:R-:W2:Y:S01]  /*07e0*/  LDC.64 R16, c[0x0][0x388] ;  /* 0x0000e200ff107b82 */ /* 0x001ea20000000a00 */
[----:B------:R-:W-:-:S07]  /*07f0*/  IMAD R23, R4, R27, R29 ;  /* 0x0000001b04177224 */ /* 0x000fce00078e021d */
[----:B------:R-:W0:Y:S01]  /*0800*/  LDC.64 R20, c[0x0][0x390] ;  /* 0x0000e400ff147b82 */ /* 0x000e220000000a00 */
[----:B--2---:R-:W-:-:S05]  /*0810*/  IMAD.WIDE R8, R23, 0x8, R16 ;  /* 0x0000000817087825 */ /* 0x004fca00078e0210 */
[----:B-1----:R-:W2:Y:S04]  /*0820*/  LDG.E.64 R14, desc[UR6][R8.64+0x8] ;  /* 0x00000806080e7981 */ /* 0x002ea8000c1e1b00 */
[----:B---3--:R-:W2:Y:S01]  /*0830*/  LDG.E.64 R12, desc[UR6][R8.64+-0x8] ;  /* 0xfffff806080c7981 */ /* 0x008ea2000c1e1b00 */
[----:B------:R-:W-:Y:S01]  /*0840*/  IMAD.WIDE R18, R27, 0x8, R8 ;  /* 0x000000081b127825 */ /* 0x000fe200078e0208 */
[----:B------:R-:W-:-:S04]  /*0850*/  IADD3 R7, PT, PT, R26, R29, RZ ;  /* 0x0000001d1a077210 */ /* 0x000fc80007ffe0ff */
[----:B------:R-:W3:Y:S01]  /*0860*/  LDG.E.64 R10, desc[UR6][R18.64] ;  /* 0x00000006120a7981 */ /* 0x000ee2000c1e1b00 */
[----:B------:R-:W-:-:S05]  /*0870*/  IMAD.WIDE R16, R7, 0x8, R16 ;  /* 0x0000000807107825 */ /* 0x000fca00078e0210 */
[----:B------:R-:W4:Y:S01]  /*0880*/  LDG.E.64 R6, desc[UR6][R16.64] ;  /* 0x0000000610067981 */ /* 0x000f22000c1e1b00 */
[----:B0-----:R-:W-:Y:S01]  /*0890*/  IMAD.WIDE R20, R23, 0x8, R20 ;  /* 0x0000000817147825 */ /* 0x001fe200078e0214 */
[----:B--2---:R-:W-:-:S04]  /*08a0*/  DADD R14, R14, R12 ;  /* 0x000000000e0e7229 */ /* 0x004fc8000000000c */
[----:B------:R0:W2:Y:S01]  /*08b0*/  LDG.E.64 R12, desc[UR6][R20.64] ;  /* 0x00000006140c7981 */ /* 0x0000a2000c1e1b00 */
[----:B------:R-:W-:-:S03]  /*08c0*/  IMAD.WIDE R8, R2, 0x8, R8 ;  /* 0x0000000802087825 */ /* 0x000fc600078e0208 */
[----:B---3--:R-:W-:Y:S01]  /*08d0*/  DADD R14, R14, R10 ;  /* 0x000000000e0e7229 */ /* 0x008fe2000000000a */
[----:B------:R-:W1:Y:S07]  /*08e0*/  LDC.64 R10, c[0x0][0x380] ;  /* 0x0000e000ff0a7b82 */ /* 0x000e6e0000000a00 */
[----:B----4-:R-:W-:Y:S01]  /*08f0*/  DADD R6, R14, R6 ;  /* 0x000000000e067229 */ /* 0x010fe20000000006 */
[----:B------:R-:W-:-:S04]  /*0900*/  IMAD.WIDE R16, R2, 0x8, R16 ;  /* 0x0000000802107825 */ /* 0x000fc800078e0210 */
[----:B-1----:R-:W-:-:S04]  /*0910*/  IMAD.WIDE R22, R23, 0x8, R10 ;  /* 0x0000000817167825 */ /* 0x002fc800078e020a */
[----:B------:R-:W-:-:S04]  /*0920*/  IMAD.WIDE R10, R27, 0x8, R8 ;  /* 0x000000081b0a7825 */ /* 0x000fc800078e0208 */
[----:B0-----:R-:W-:Y:S01]  /*0930*/  IMAD.WIDE R20, R2, 0x8, R20 ;  /* 0x0000000802147825 */ /* 0x001fe200078e0214 */
[----:B--2---:R-:W-:-:S08]  /*0940*/  DADD R6, R12, -R6 ;  /* 0x000000000c067229 */ /* 0x004fd00000000806 */
[----:B------:R-:W-:-:S07]  /*0950*/  DMUL R6, R6, -0.25 ;  /* 0xbfd0000006067828 */ /* 0x000fce0000000000 */
[----:B------:R0:W-:Y:S04]  /*0960*/  STG.E.64 desc[UR6][R22.64], R6 ;  /* 0x0000000616007986 */ /* 0x0001e8000c101b06 */
[----:B------:R-:W2:Y:S04]  /*0970*/  LDG.E.64 R14, desc[UR6][R8.64+0x8] ;  /* 0x00000806080e7981 */ /* 0x000ea8000c1e1b00 */
[----:B------:R1:W2:Y:S04]  /*0980*/  LDG.E.64 R12, desc[UR6][R8.64+-0x8] ;  /* 0xfffff806080c7981 */ /* 0x0002a8000c1e1b00 */
[----:B------:R-:W3:Y:S04]  /*0990*/  LDG.E.64 R10, desc[UR6][R10.64] ;  /* 0x000000060a0a7981 */ /* 0x000ee8000c1e1b00 */
[----:B0-----:R0:W4:Y:S04]  /*09a0*/  LDG.E.64 R6, desc[UR6][R16.64] ;  /* 0x0000000610067981 */ /* 0x001128000c1e1b00 */
[----:B------:R5:W4:Y:S01]  /*09b0*/  LDG.E.64 R18, desc[UR6][R20.64] ;  /* 0x0000000614127981 */ /* 0x000b22000c1e1b00 */
[----:B-1----:R-:W-:-:S04]  /*09c0*/  IMAD.WIDE R8, R2, 0x8, R8 ;  /* 0x0000000802087825 */ /* 0x002fc800078e0208 */
[----:B0-----:R-:W-:-:S04]  /*09d0*/  IMAD.WIDE R16, R2, 0x8, R16 ;  /* 0x0000000802107825 */ /* 0x001fc800078e0210 */
[----:B-----5:R-:W-:Y:S01]  /*09e0*/  IMAD.WIDE R20, R2, 0x8, R20 ;  /* 0x0000000802147825 */ /* 0x020fe200078e0214 */
[----:B--2---:R-:W-:-:S08]  /*09f0*/  DADD R12, R14, R12 ;  /* 0x000000000e0c7229 */ /* 0x004fd0000000000c */
[----:B---3--:R-:W-:-:S08]  /*0a00*/  DADD R10, R12, R10 ;  /* 0x000000000c0a7229 */ /* 0x008fd0000000000a */
[----:B----4-:R-:W-:-:S08]  /*0a10*/  DADD R6, R10, R6 ;  /* 0x000000000a067229 */ /* 0x010fd00000000006 */
[----:B------:R-:W-:-:S08]  /*0a20*/  DADD R6, R18, -R6 ;  /* 0x0000000012067229 */ /* 0x000fd00000000806 */
[----:B------:R-:W-:Y:S01]  /*0a30*/  DMUL R12, R6, -0.25 ;  /* 0xbfd00000060c7828 */ /* 0x000fe20000000000 */
[----:B------:R-:W-:-:S06]  /*0a40*/  IMAD.WIDE R6, R2, 0x8, R22 ;  /* 0x0000000802067825 */ /* 0x000fcc00078e0216 */
[----:B------:R0:W-:Y:S01]  /*0a50*/  STG.E.64 desc[UR6][R6.64], R12 ;  /* 0x0000000c06007986 */ /* 0x0001e2000c101b06 */
[----:B------:R-:W-:-:S03]  /*0a60*/  IMAD.WIDE R14, R27, 0x8, R8 ;  /* 0x000000081b0e7825 */ /* 0x000fc600078e0208 */
[----:B------:R-:W2:Y:S04]  /*0a70*/  LDG.E.64 R10, desc[UR6][R8.64+0x8] ;  /* 0x00000806080a7981 */ /* 0x000ea8000c1e1b00 */
[----:B------:R-:W3:Y:S04]  /*0a80*/  LDG.E.64 R14, desc[UR6][R14.64] ;  /* 0x000000060e0e7981 */ /* 0x000ee8000c1e1b00 */
[----:B------:R-:W4:Y:S04]  /*0a90*/  LDG.E.64 R18, desc[UR6][R16.64] ;  /* 0x0000000610127981 */ /* 0x000f28000c1e1b00 */
[----:B0-----:R0:W2:Y:S04]  /*0aa0*/  LDG.E.64 R12, desc[UR6][R8.64+-0x8] ;  /* 0xfffff806080c7981 */ /* 0x0010a8000c1e1b00 */
[----:B------:R1:W5:Y:S01]  /*0ab0*/  LDG.E.64 R22, desc[UR6][R20.64] ;  /* 0x0000000614167981 */ /* 0x000362000c1e1b00 */
[----:B------:R-:W-:-:S04]  /*0ac0*/  IMAD.WIDE R6, R2, 0x8, R6 ;  /* 0x0000000802067825 */ /* 0x000fc800078e0206 */
[----:B0-----:R-:W-:-:S04]  /*0ad0*/  IMAD.WIDE R8, R2, 0x8, R8 ;  /* 0x0000000802087825 */ /* 0x001fc800078e0208 */
[----:B------:R-:W-:-:S04]  /*0ae0*/  IMAD.WIDE R16, R2, 0x8, R16 ;  /* 0x0000000802107825 */ /* 0x000fc800078e0210 */
[----:B-1----:R-:W-:Y:S01]  /*0af0*/  IMAD.WIDE R20, R2, 0x8, R20 ;  /* 0x0000000802147825 */ /* 0x002fe200078e0214 */
[----:B--2---:R-:W-:-:S08]  /*0b00*/  DADD R10, R10, R12 ;  /* 0x000000000a0a7229 */ /* 0x004fd0000000000c */
[----:B---3--:R-:W-:-:S08]  /*0b10*/  DADD R10, R10, R14 ;  /* 0x000000000a0a7229 */ /* 0x008fd0000000000e */
[----:B----4-:R-:W-:-:S08]  /*0b20*/  DADD R10, R10, R18 ;  /* 0x000000000a0a7229 */ /* 0x010fd00000000012 */
[----:B-----5:R-:W-:-:S08]  /*0b30*/  DADD R10, R22, -R10 ;  /* 0x00000000160a7229 */ /* 0x020fd0000000080a */
[----:B------:R-:W-:Y:S01]  /*0b40*/  DMUL R10, R10, -0.25 ;  /* 0xbfd000000a0a7828 */ /* 0x000fe20000000000 */
[----:B------:R-:W-:-:S06]  /*0b50*/  IMAD.WIDE R18, R27, 0x8, R8 ;  /* 0x000000081b127825 */ /* 0x000fcc00078e0208 */
[----:B------:R0:W-:Y:S04]  /*0b60*/  STG.E.64 desc[UR6][R6.64], R10 ;  /* 0x0000000a06007986 */ /* 0x0001e8000c101b06 */
[----:B------:R-:W2:Y:S04]  /*0b70*/  LDG.E.64 R14, desc[UR6][R8.64+0x8] ;  /* 0x00000806080e7981 */ /* 0x000ea8000c1e1b00 */
[----:B------:R-:W2:Y:S04]  /*0b80*/  LDG.E.64 R12, desc[UR6][R8.64+-0x8] ;  /* 0xfffff806080c7981 */ /* 0x000ea8000c1e1b00 */
[----:B------:R-:W3:Y:S04]  /*0b90*/  LDG.E.64 R18, desc[UR6][R18.64] ;  /* 0x0000000612127981 */ /* 0x000ee8000c1e1b00 */
[----:B------:R-:W4:Y:S04]  /*0ba0*/  LDG.E.64 R16, desc[UR6][R16.64] ;  /* 0x0000000610107981 */ /* 0x000f28000c1e1b00 */
[----:B------:R-:W5:Y:S01]  /*0bb0*/  LDG.E.64 R20, desc[UR6][R20.64] ;  /* 0x0000000614147981 */ /* 0x000f62000c1e1b00 */
[C---:B0-----:R-:W-:Y:S01]  /*0bc0*/  IMAD.WIDE R6, R2.reuse, 0x8, R6 ;  /* 0x0000000802067825 */ /* 0x041fe200078e0206 */
[----:B------:R-:W-:-:S04]  /*0bd0*/  LEA R29, R2, R29, 0x2 ;  /* 0x0000001d021d7211 */ /* 0x000fc800078e10ff */
[----:B------:R-:W-:Y:S01]  /*0be0*/  ISETP.GE.AND P0, PT, R29, UR5, PT ;  /* 0x000000051d007c0c */ /* 0x000fe2000bf06270 */
[----:B--2---:R-:W-:-:S08]  /*0bf0*/  DADD R12, R14, R12 ;  /* 0x000000000e0c7229 */ /* 0x004fd0000000000c */
[----:B---3--:R-:W-:-:S08]  /*0c00*/  DADD R12, R12, R18 ;  /* 0x000000000c0c7229 */ /* 0x008fd00000000012 */
[----:B----4-:R-:W-:-:S08]  /*0c10*/  DADD R12, R12, R16 ;  /* 0x000000000c0c7229 */ /* 0x010fd00000000010 */
[----:B-----5:R-:W-:-:S08]  /*0c20*/  DADD R12, R20, -R12 ;  /* 0x00000000140c7229 */ /* 0x020fd0000000080c */
[----:B------:R-:W-:-:S07]  /*0c30*/  DMUL R12, R12, -0.25 ;  /* 0xbfd000000c0c7828 */ /* 0x000fce0000000000 */
[----:B------:R3:W-:Y:S01]  /*0c40*/  STG.E.64 desc[UR6][R6.64], R12 ;  /* 0x0000000c06007986 */ /* 0x0007e2000c101b06 */
[----:B------:R-:W-:Y:S05]  /*0c50*/  @!P0 BRA `(.L_x_22) ;  /* 0xfffffff800e08947 */ /* 0x000fea000383ffff */
.L_x_19:
[----:B------:R-:W-:Y:S05]  /*0c60*/  BSYNC.RECONVERGENT B0 ;  /* 0x0000000000007941 */ /* 0x000fea0003800200 */
.L_x_18:
[----:B------:R-:W-:-:S04]  /*0c70*/  IADD3 R4, PT, PT, R0, R4, RZ ;  /* 0x0000000400047210 */ /* 0x000fc80007ffe0ff */
[----:B------:R-:W-:-:S13]  /*0c80*/  ISETP.GE.AND P0, PT, R4, UR4, PT ;  /* 0x0000000404007c0c */ /* 0x000fda000bf06270 */
[----:B------:R-:W-:Y:S05]  /*0c90*/  @!P0 BRA `(.L_x_23) ;  /* 0xfffffff400a48947 */ /* 0x000fea000383ffff */
[----:B------:R-:W-:Y:S05]  /*0ca0*/  EXIT ;  /* 0x000000000000794d */ /* 0x000fea0003800000 */
.L_x_24:
        /* <DEDUP_REMOVED lines=13> */
.L_x_27:


//--------------------- .nv.shared.reserved.0     --------------------------
	.section	.nv.shared.reserved.0,"aw",@nobits
	.weak		__nv_reservedSMEM_offset_0_alias
	.size		__nv_reservedSMEM_offset_0_alias, 0, 64
	.other		__nv_reservedSMEM_offset_0_alias,@"STO_CUDA_RESERVED_SHARED STV_DEFAULT"
__nv_reservedSMEM_offset_0_alias:
	.zero		0
	.zero		64


//--------------------- .nv.constant0._Z20updateBoundaryKernelPdS_ii --------------------------
	.section	.nv.constant0._Z20updateBoundaryKernelPdS_ii,"a",@progbits
	.sectionflags	@""
	.align	4
.nv.constant0._Z20updateBoundaryKernelPdS_ii:
	.zero		920


//--------------------- .nv.constant0._Z16copyPointsKernelPdS_ii --------------------------
	.section	.nv.constant0._Z16copyPointsKernelPdS_ii,"a",@progbits
	.sectionflags	@""
	.align	4
.nv.constant0._Z16copyPointsKernelPdS_ii:
	.zero		920


//--------------------- .nv.constant0._Z16jacobiStepKernelPdS_S_ii --------------------------
	.section	.nv.constant0._Z16jacobiStepKernelPdS_S_ii,"a",@progbits
	.sectionflags	@""
	.align	4
.nv.constant0._Z16jacobiStepKernelPdS_S_ii:
	.zero		928


//--------------------- SYMBOLS --------------------------

	.type		.nv.reservedSmem.offset0,@object
	.size		.nv.reservedSmem.offset0,0x4
